	.target	sm_103a

	.elftype	@"ET_EXEC"


//--------------------- .note.nv.tkinfo           --------------------------
	.section	.note.nv.tkinfo,"",@"SHT_NOTE"
	.sectionflags	@"SHF_NOTE_NV_TKINFO"
	.tkinfo
        /*0018*/ 	.word	0x00000002
        /*0030*/ 	.string	""
        /*0030*/ 	.string	"ptxas"
        /*0030*/ 	.string	"Cuda compilation tools, release 13.0, V13.0.88"
        /*0030*/ 	.string	"Build cuda_13.0.r13.0/compiler.36424714_0"
        /*0030*/ 	.string	"-arch sm_103a -m 64 "



//--------------------- .note.nv.cuinfo           --------------------------
	.section	.note.nv.cuinfo,"",@"SHT_NOTE"
	.sectionflags	@"SHF_NOTE_NV_CUINFO"
        /*0018*/ 	.short	0x0002
        /*001a*/ 	.short	0x0067
        /*001c*/ 	.short	0x0082
	.zero		2


//--------------------- .nv.info                  --------------------------
	.section	.nv.info,"",@"SHT_CUDA_INFO"
	.align	4


	//----- nvinfo : EIATTR_REGCOUNT
	.align		4
        /*0000*/ 	.byte	0x04, 0x2f
        /*0002*/ 	.short	(.L_12 - .L_11)
	.align		4
.L_11:
        /*0004*/ 	.word	index@(_ZN7cutlass13device_kernelIN5flash11enable_sm90INS1_16FlashAttnFwdSm90INS1_25CollectiveMainloopFwdSm90ILi2EN4cute5tupleIJNS5_1CILi1EEES8_S8_EEENS6_IJNS7_ILi192EEENS7_ILi128EEENS7_ILi64EEEEEELi64ENS_6half_tEfNS_4arch4Sm90ELb1ELb0ELb0ELb1ELb0ELb1ELb0ELb1ELb1ELb1ELb0ELb0EEENS1_21CollectiveEpilogueFwdINS6_IJSA_SC_SB_EEES9_SE_SG_Li384ELb1ELb1ELb0ELb0EEENS1_36VarlenDynamicPersistentTileSchedulerILi192ELi128ELi384ELi128ELb0ELb1ELb1ELb1ELb1ELb1EEEEEEEEEvNT_6ParamsE)
        /*0008*/ 	.word	0x00000004


	//----- nvinfo : EIATTR_FRAME_SIZE
	.align		4
.L_12:
        /*000c*/ 	.byte	0x04, 0x11
        /*000e*/ 	.short	(.L_14 - .L_13)
	.align		4
.L_13:
        /*0010*/ 	.word	index@(_ZN7cutlass13device_kernelIN5flash11enable_sm90INS1_16FlashAttnFwdSm90INS1_25CollectiveMainloopFwdSm90ILi2EN4cute5tupleIJNS5_1CILi1EEES8_S8_EEENS6_IJNS7_ILi192EEENS7_ILi128EEENS7_ILi64EEEEEELi64ENS_6half_tEfNS_4arch4Sm90ELb1ELb0ELb0ELb1ELb0ELb1ELb0ELb1ELb1ELb1ELb0ELb0EEENS1_21CollectiveEpilogueFwdINS6_IJSA_SC_SB_EEES9_SE_SG_Li384ELb1ELb1ELb0ELb0EEENS1_36VarlenDynamicPersistentTileSchedulerILi192ELi128ELi384ELi128ELb0ELb1ELb1ELb1ELb1ELb1EEEEEEEEEvNT_6ParamsE)
        /*0014*/ 	.word	0x00000000


	//----- nvinfo : EIATTR_REGCOUNT
	.align		4
.L_14:
        /*0018*/ 	.byte	0x04, 0x2f
        /*001a*/ 	.short	(.L_16 - .L_15)
	.align		4
.L_15:
        /*001c*/ 	.word	index@(_ZN7cutlass13device_kernelIN5flash11enable_sm90INS1_16FlashAttnFwdSm90INS1_25CollectiveMainloopFwdSm90ILi2EN4cute5tupleIJNS5_1CILi1EEES8_S8_EEENS6_IJNS7_ILi192EEENS7_ILi128EEENS7_ILi64EEEEEELi64ENS_6half_tEfNS_4arch4Sm90ELb1ELb0ELb0ELb1ELb0ELb0ELb0ELb1ELb1ELb1ELb0ELb0EEENS1_21CollectiveEpilogueFwdINS6_IJSA_SC_SB_EEES9_SE_SG_Li384ELb1ELb1ELb0ELb0EEENS1_36VarlenDynamicPersistentTileSchedulerILi192ELi128ELi384ELi128ELb0ELb1ELb1ELb1ELb1ELb1EEEEEEEEEvNT_6ParamsE)
        /*0020*/ 	.word	0x00000004


	//----- nvinfo : EIATTR_FRAME_SIZE
	.align		4
.L_16:
        /*0024*/ 	.byte	0x04, 0x11
        /*0026*/ 	.short	(.L_18 - .L_17)
	.align		4
.L_17:
        /*0028*/ 	.word	index@(_ZN7cutlass13device_kernelIN5flash11enable_sm90INS1_16FlashAttnFwdSm90INS1_25CollectiveMainloopFwdSm90ILi2EN4cute5tupleIJNS5_1CILi1EEES8_S8_EEENS6_IJNS7_ILi192EEENS7_ILi128EEENS7_ILi64EEEEEELi64ENS_6half_tEfNS_4arch4Sm90ELb1ELb0ELb0ELb1ELb0ELb0ELb0ELb1ELb1ELb1ELb0ELb0EEENS1_21CollectiveEpilogueFwdINS6_IJSA_SC_SB_EEES9_SE_SG_Li384ELb1ELb1ELb0ELb0EEENS1_36VarlenDynamicPersistentTileSchedulerILi192ELi128ELi384ELi128ELb0ELb1ELb1ELb1ELb1ELb1EEEEEEEEEvNT_6ParamsE)
        /*002c*/ 	.word	0x00000000


	//----- nvinfo : EIATTR_REGCOUNT
	.align		4
.L_18:
        /*0030*/ 	.byte	0x04, 0x2f
        /*0032*/ 	.short	(.L_20 - .L_19)
	.align		4
.L_19:
        /*0034*/ 	.word	index@(_ZN7cutlass13device_kernelIN5flash11enable_sm90INS1_16FlashAttnFwdSm90INS1_25CollectiveMainloopFwdSm90ILi2EN4cute5tupleIJNS5_1CILi1EEES8_S8_EEENS6_IJNS7_ILi192EEENS7_ILi128EEENS7_ILi64EEEEEELi64ENS_6half_tEfNS_4arch4Sm90ELb1ELb0ELb0ELb0ELb0ELb0ELb0ELb1ELb1ELb1ELb0ELb0EEENS1_21CollectiveEpilogueFwdINS6_IJSA_SC_SB_EEES9_SE_SG_Li384ELb0ELb1ELb0ELb0EEENS1_30DynamicPersistentTileSchedulerILi384ELi128ELb0ELb1ELb1EEEEEEEEEvNT_6ParamsE)
        /*0038*/ 	.word	0x00000004


	//----- nvinfo : EIATTR_FRAME_SIZE
	.align		4
.L_20:
        /*003c*/ 	.byte	0x04, 0x11
        /*003e*/ 	.short	(.L_22 - .L_21)
	.align		4
.L_21:
        /*0040*/ 	.word	index@(_ZN7cutlass13device_kernelIN5flash11enable_sm90INS1_16FlashAttnFwdSm90INS1_25CollectiveMainloopFwdSm90ILi2EN4cute5tupleIJNS5_1CILi1EEES8_S8_EEENS6_IJNS7_ILi192EEENS7_ILi128EEENS7_ILi64EEEEEELi64ENS_6half_tEfNS_4arch4Sm90ELb1ELb0ELb0ELb0ELb0ELb0ELb0ELb1ELb1ELb1ELb0ELb0EEENS1_21CollectiveEpilogueFwdINS6_IJSA_SC_SB_EEES9_SE_SG_Li384ELb0ELb1ELb0ELb0EEENS1_30DynamicPersistentTileSchedulerILi384ELi128ELb0ELb1ELb1EEEEEEEEEvNT_6ParamsE)
        /*0044*/ 	.word	0x00000000


	//----- nvinfo : EIATTR_REGCOUNT
	.align		4
.L_22:
        /*0048*/ 	.byte	0x04, 0x2f
        /*004a*/ 	.short	(.L_24 - .L_23)
	.align		4
.L_23:
        /*004c*/ 	.word	index@(_ZN7cutlass13device_kernelIN5flash11enable_sm90INS1_16FlashAttnFwdSm90INS1_25CollectiveMainloopFwdSm90ILi2EN4cute5tupleIJNS5_1CILi1EEES8_S8_EEENS6_IJNS7_ILi192EEENS7_ILi128EEENS7_ILi64EEEEEELi64ENS_6half_tEfNS_4arch4Sm90ELb0ELb1ELb0ELb1ELb0ELb1ELb0ELb1ELb1ELb1ELb0ELb0EEENS1_21CollectiveEpilogueFwdINS6_IJSA_SC_SB_EEES9_SE_SG_Li384ELb1ELb1ELb0ELb0EEENS1_36VarlenDynamicPersistentTileSchedulerILi192ELi128ELi384ELi128ELb0ELb1ELb1ELb1ELb0ELb1EEEEEEEEEvNT_6ParamsE)
        /*0050*/ 	.word	0x00000004


	//----- nvinfo : EIATTR_FRAME_SIZE
	.align		4
.L_24:
        /*0054*/ 	.byte	0x04, 0x11
        /*0056*/ 	.short	(.L_26 - .L_25)
	.align		4
.L_25:
        /*0058*/ 	.word	index@(_ZN7cutlass13device_kernelIN5flash11enable_sm90INS1_16FlashAttnFwdSm90INS1_25CollectiveMainloopFwdSm90ILi2EN4cute5tupleIJNS5_1CILi1EEES8_S8_EEENS6_IJNS7_ILi192EEENS7_ILi128EEENS7_ILi64EEEEEELi64ENS_6half_tEfNS_4arch4Sm90ELb0ELb1ELb0ELb1ELb0ELb1ELb0ELb1ELb1ELb1ELb0ELb0EEENS1_21CollectiveEpilogueFwdINS6_IJSA_SC_SB_EEES9_SE_SG_Li384ELb1ELb1ELb0ELb0EEENS1_36VarlenDynamicPersistentTileSchedulerILi192ELi128ELi384ELi128ELb0ELb1ELb1ELb1ELb0ELb1EEEEEEEEEvNT_6ParamsE)
        /*005c*/ 	.word	0x00000000


	//----- nvinfo : EIATTR_REGCOUNT
	.align		4
.L_26:
        /*0060*/ 	.byte	0x04, 0x2f
        /*0062*/ 	.short	(.L_28 - .L_27)
	.align		4
.L_27:
        /*0064*/ 	.word	index@(_ZN7cutlass13device_kernelIN5flash11enable_sm90INS1_16FlashAttnFwdSm90INS1_25CollectiveMainloopFwdSm90ILi2EN4cute5tupleIJNS5_1CILi1EEES8_S8_EEENS6_IJNS7_ILi192EEENS7_ILi128EEENS7_ILi64EEEEEELi64ENS_6half_tEfNS_4arch4Sm90ELb0ELb1ELb0ELb1ELb0ELb0ELb0ELb1ELb1ELb1ELb0ELb0EEENS1_21CollectiveEpilogueFwdINS6_IJSA_SC_SB_EEES9_SE_SG_Li384ELb1ELb1ELb0ELb0EEENS1_36VarlenDynamicPersistentTileSchedulerILi192ELi128ELi384ELi128ELb0ELb1ELb1ELb1ELb0ELb1EEEEEEEEEvNT_6ParamsE)
        /*0068*/ 	.word	0x00000004


	//----- nvinfo : EIATTR_FRAME_SIZE
	.align		4
.L_28:
        /*006c*/ 	.byte	0x04, 0x11
        /*006e*/ 	.short	(.L_30 - .L_29)
	.align		4
.L_29:
        /*0070*/ 	.word	index@(_ZN7cutlass13device_kernelIN5flash11enable_sm90INS1_16FlashAttnFwdSm90INS1_25CollectiveMainloopFwdSm90ILi2EN4cute5tupleIJNS5_1CILi1EEES8_S8_EEENS6_IJNS7_ILi192EEENS7_ILi128EEENS7_ILi64EEEEEELi64ENS_6half_tEfNS_4arch4Sm90ELb0ELb1ELb0ELb1ELb0ELb0ELb0ELb1ELb1ELb1ELb0ELb0EEENS1_21CollectiveEpilogueFwdINS6_IJSA_SC_SB_EEES9_SE_SG_Li384ELb1ELb1ELb0ELb0EEENS1_36VarlenDynamicPersistentTileSchedulerILi192ELi128ELi384ELi128ELb0ELb1ELb1ELb1ELb0ELb1EEEEEEEEEvNT_6ParamsE)
        /*0074*/ 	.word	0x00000000


	//----- nvinfo : EIATTR_REGCOUNT
	.align		4
.L_30:
        /*0078*/ 	.byte	0x04, 0x2f
        /*007a*/ 	.short	(.L_32 - .L_31)
	.align		4
.L_31:
        /*007c*/ 	.word	index@(_ZN7cutlass13device_kernelIN5flash11enable_sm90INS1_16FlashAttnFwdSm90INS1_25CollectiveMainloopFwdSm90ILi2EN4cute5tupleIJNS5_1CILi1EEES8_S8_EEENS6_IJNS7_ILi192EEENS7_ILi128EEENS7_ILi64EEEEEELi64ENS_6half_tEfNS_4arch4Sm90ELb0ELb1ELb0ELb0ELb0ELb0ELb0ELb1ELb1ELb1ELb0ELb0EEENS1_21CollectiveEpilogueFwdINS6_IJSA_SC_SB_EEES9_SE_SG_Li384ELb0ELb1ELb0ELb0EEENS1_30DynamicPersistentTileSchedulerILi384ELi128ELb0ELb1ELb1EEEEEEEEEvNT_6ParamsE)
        /*0080*/ 	.word	0x00000004


	//----- nvinfo : EIATTR_FRAME_SIZE
	.align		4
.L_32:
        /*0084*/ 	.byte	0x04, 0x11
        /*0086*/ 	.short	(.L_34 - .L_33)
	.align		4
.L_33:
        /*0088*/ 	.word	index@(_ZN7cutlass13device_kernelIN5flash11enable_sm90INS1_16FlashAttnFwdSm90INS1_25CollectiveMainloopFwdSm90ILi2EN4cute5tupleIJNS5_1CILi1EEES8_S8_EEENS6_IJNS7_ILi192EEENS7_ILi128EEENS7_ILi64EEEEEELi64ENS_6half_tEfNS_4arch4Sm90ELb0ELb1ELb0ELb0ELb0ELb0ELb0ELb1ELb1ELb1ELb0ELb0EEENS1_21CollectiveEpilogueFwdINS6_IJSA_SC_SB_EEES9_SE_SG_Li384ELb0ELb1ELb0ELb0EEENS1_30DynamicPersistentTileSchedulerILi384ELi128ELb0ELb1ELb1EEEEEEEEEvNT_6ParamsE)
        /*008c*/ 	.word	0x00000000


	//----- nvinfo : EIATTR_REGCOUNT
	.align		4
.L_34:
        /*0090*/ 	.byte	0x04, 0x2f
        /*0092*/ 	.short	(.L_36 - .L_35)
	.align		4
.L_35:
        /*0094*/ 	.word	index@(_ZN7cutlass13device_kernelIN5flash11enable_sm90INS1_16FlashAttnFwdSm90INS1_25CollectiveMainloopFwdSm90ILi2EN4cute5tupleIJNS5_1CILi1EEES8_S8_EEENS6_IJNS7_ILi192EEESA_NS7_ILi64EEEEEELi64ENS_6half_tEfNS_4arch4Sm90ELb0ELb0ELb0ELb1ELb0ELb1ELb0ELb0ELb1ELb1ELb0ELb0EEENS1_21CollectiveEpilogueFwdINS6_IJSA_SB_SA_EEES9_SD_SF_Li384ELb1ELb1ELb0ELb0EEENS1_36VarlenDynamicPersistentTileSchedulerILi192ELi192ELi384ELi128ELb0ELb1ELb1ELb0ELb1ELb1EEEEEEEEEvNT_6ParamsE)
        /*0098*/ 	.word	0x00000004


	//----- nvinfo : EIATTR_FRAME_SIZE
	.align		4
.L_36:
        /*009c*/ 	.byte	0x04, 0x11
        /*009e*/ 	.short	(.L_38 - .L_37)
	.align		4
.L_37:
        /*00a0*/ 	.word	index@(_ZN7cutlass13device_kernelIN5flash11enable_sm90INS1_16FlashAttnFwdSm90INS1_25CollectiveMainloopFwdSm90ILi2EN4cute5tupleIJNS5_1CILi1EEES8_S8_EEENS6_IJNS7_ILi192EEESA_NS7_ILi64EEEEEELi64ENS_6half_tEfNS_4arch4Sm90ELb0ELb0ELb0ELb1ELb0ELb1ELb0ELb0ELb1ELb1ELb0ELb0EEENS1_21CollectiveEpilogueFwdINS6_IJSA_SB_SA_EEES9_SD_SF_Li384ELb1ELb1ELb0ELb0EEENS1_36VarlenDynamicPersistentTileSchedulerILi192ELi192ELi384ELi128ELb0ELb1ELb1ELb0ELb1ELb1EEEEEEEEEvNT_6ParamsE)
        /*00a4*/ 	.word	0x00000000


	//----- nvinfo : EIATTR_REGCOUNT
	.align		4
.L_38:
        /*00a8*/ 	.byte	0x04, 0x2f
        /*00aa*/ 	.short	(.L_40 - .L_39)
	.align		4
.L_39:
        /*00ac*/ 	.word	index@(_ZN7cutlass13device_kernelIN5flash11enable_sm90INS1_16FlashAttnFwdSm90INS1_25CollectiveMainloopFwdSm90ILi2EN4cute5tupleIJNS5_1CILi1EEES8_S8_EEENS6_IJNS7_ILi192EEESA_NS7_ILi64EEEEEELi64ENS_6half_tEfNS_4arch4Sm90ELb0ELb0ELb0ELb1ELb0ELb0ELb0ELb0ELb1ELb1ELb0ELb0EEENS1_21CollectiveEpilogueFwdINS6_IJSA_SB_SA_EEES9_SD_SF_Li384ELb1ELb1ELb0ELb0EEENS1_36VarlenDynamicPersistentTileSchedulerILi192ELi192ELi384ELi128ELb0ELb1ELb1ELb0ELb1ELb1EEEEEEEEEvNT_6ParamsE)
        /*00b0*/ 	.word	0x00000004


	//----- nvinfo : EIATTR_FRAME_SIZE
	.align		4
.L_40:
        /*00b4*/ 	.byte	0x04, 0x11
        /*00b6*/ 	.short	(.L_42 - .L_41)
	.align		4
.L_41:
        /*00b8*/ 	.word	index@(_ZN7cutlass13device_kernelIN5flash11enable_sm90INS1_16FlashAttnFwdSm90INS1_25CollectiveMainloopFwdSm90ILi2EN4cute5tupleIJNS5_1CILi1EEES8_S8_EEENS6_IJNS7_ILi192EEESA_NS7_ILi64EEEEEELi64ENS_6half_tEfNS_4arch4Sm90ELb0ELb0ELb0ELb1ELb0ELb0ELb0ELb0ELb1ELb1ELb0ELb0EEENS1_21CollectiveEpilogueFwdINS6_IJSA_SB_SA_EEES9_SD_SF_Li384ELb1ELb1ELb0ELb0EEENS1_36VarlenDynamicPersistentTileSchedulerILi192ELi192ELi384ELi128ELb0ELb1ELb1ELb0ELb1ELb1EEEEEEEEEvNT_6ParamsE)
        /*00bc*/ 	.word	0x00000000


	//----- nvinfo : EIATTR_REGCOUNT
	.align		4
.L_42:
        /*00c0*/ 	.byte	0x04, 0x2f
        /*00c2*/ 	.short	(.L_44 - .L_43)
	.align		4
.L_43:
        /*00c4*/ 	.word	index@(_ZN7cutlass13device_kernelIN5flash11enable_sm90INS1_16FlashAttnFwdSm90INS1_25CollectiveMainloopFwdSm90ILi2EN4cute5tupleIJNS5_1CILi1EEES8_S8_EEENS6_IJNS7_ILi192EEESA_NS7_ILi64EEEEEELi64ENS_6half_tEfNS_4arch4Sm90ELb0ELb0ELb0ELb0ELb0ELb0ELb0ELb0ELb1ELb1ELb0ELb0EEENS1_21CollectiveEpilogueFwdINS6_IJSA_SB_SA_EEES9_SD_SF_Li384ELb0ELb1ELb0ELb0EEENS1_29StaticPersistentTileSchedulerILb0EEEEEEEEEvNT_6ParamsE)
        /*00c8*/ 	.word	0x00000004


	//----- nvinfo : EIATTR_FRAME_SIZE
	.align		4
.L_44:
        /*00cc*/ 	.byte	0x04, 0x11
        /*00ce*/ 	.short	(.L_46 - .L_45)
	.align		4
.L_45:
        /*00d0*/ 	.word	index@(_ZN7cutlass13device_kernelIN5flash11enable_sm90INS1_16FlashAttnFwdSm90INS1_25CollectiveMainloopFwdSm90ILi2EN4cute5tupleIJNS5_1CILi1EEES8_S8_EEENS6_IJNS7_ILi192EEESA_NS7_ILi64EEEEEELi64ENS_6half_tEfNS_4arch4Sm90ELb0ELb0ELb0ELb0ELb0ELb0ELb0ELb0ELb1ELb1ELb0ELb0EEENS1_21CollectiveEpilogueFwdINS6_IJSA_SB_SA_EEES9_SD_SF_Li384ELb0ELb1ELb0ELb0EEENS1_29StaticPersistentTileSchedulerILb0EEEEEEEEEvNT_6ParamsE)
        /*00d4*/ 	.word	0x00000000


	//----- nvinfo : EIATTR_MIN_STACK_SIZE
	.align		4
.L_46:
        /*00d8*/ 	.byte	0x04, 0x12
        /*00da*/ 	.short	(.L_48 - .L_47)
	.align		4
.L_47:
        /*00dc*/ 	.word	index@(_ZN7cutlass13device_kernelIN5flash11enable_sm90INS1_16FlashAttnFwdSm90INS1_25CollectiveMainloopFwdSm90ILi2EN4cute5tupleIJNS5_1CILi1EEES8_S8_EEENS6_IJNS7_ILi192EEESA_NS7_ILi64EEEEEELi64ENS_6half_tEfNS_4arch4Sm90ELb0ELb0ELb0ELb0ELb0ELb0ELb0ELb0ELb1ELb1ELb0ELb0EEENS1_21CollectiveEpilogueFwdINS6_IJSA_SB_SA_EEES9_SD_SF_Li384ELb0ELb1ELb0ELb0EEENS1_29StaticPersistentTileSchedulerILb0EEEEEEEEEvNT_6ParamsE)
        /*00e0*/ 	.word	0x00000000


	//----- nvinfo : EIATTR_MIN_STACK_SIZE
	.align		4
.L_48:
        /*00e4*/ 	.byte	0x04, 0x12
        /*00e6*/ 	.short	(.L_50 - .L_49)
	.align		4
.L_49:
        /*00e8*/ 	.word	index@(_ZN7cutlass13device_kernelIN5flash11enable_sm90INS1_16FlashAttnFwdSm90INS1_25CollectiveMainloopFwdSm90ILi2EN4cute5tupleIJNS5_1CILi1EEES8_S8_EEENS6_IJNS7_ILi192EEESA_NS7_ILi64EEEEEELi64ENS_6half_tEfNS_4arch4Sm90ELb0ELb0ELb0ELb1ELb0ELb0ELb0ELb0ELb1ELb1ELb0ELb0EEENS1_21CollectiveEpilogueFwdINS6_IJSA_SB_SA_EEES9_SD_SF_Li384ELb1ELb1ELb0ELb0EEENS1_36VarlenDynamicPersistentTileSchedulerILi192ELi192ELi384ELi128ELb0ELb1ELb1ELb0ELb1ELb1EEEEEEEEEvNT_6ParamsE)
        /*00ec*/ 	.word	0x00000000


	//----- nvinfo : EIATTR_MIN_STACK_SIZE
	.align		4
.L_50:
        /*00f0*/ 	.byte	0x04, 0x12
        /*00f2*/ 	.short	(.L_52 - .L_51)
	.align		4
.L_51:
        /*00f4*/ 	.word	index@(_ZN7cutlass13device_kernelIN5flash11enable_sm90INS1_16FlashAttnFwdSm90INS1_25CollectiveMainloopFwdSm90ILi2EN4cute5tupleIJNS5_1CILi1EEES8_S8_EEENS6_IJNS7_ILi192EEESA_NS7_ILi64EEEEEELi64ENS_6half_tEfNS_4arch4Sm90ELb0ELb0ELb0ELb1ELb0ELb1ELb0ELb0ELb1ELb1ELb0ELb0EEENS1_21CollectiveEpilogueFwdINS6_IJSA_SB_SA_EEES9_SD_SF_Li384ELb1ELb1ELb0ELb0EEENS1_36VarlenDynamicPersistentTileSchedulerILi192ELi192ELi384ELi128ELb0ELb1ELb1ELb0ELb1ELb1EEEEEEEEEvNT_6ParamsE)
        /*00f8*/ 	.word	0x00000000


	//----- nvinfo : EIATTR_MIN_STACK_SIZE
	.align		4
.L_52:
        /*00fc*/ 	.byte	0x04, 0x12
        /*00fe*/ 	.short	(.L_54 - .L_53)
	.align		4
.L_53:
        /*0100*/ 	.word	index@(_ZN7cutlass13device_kernelIN5flash11enable_sm90INS1_16FlashAttnFwdSm90INS1_25CollectiveMainloopFwdSm90ILi2EN4cute5tupleIJNS5_1CILi1EEES8_S8_EEENS6_IJNS7_ILi192EEENS7_ILi128EEENS7_ILi64EEEEEELi64ENS_6half_tEfNS_4arch4Sm90ELb0ELb1ELb0ELb0ELb0ELb0ELb0ELb1ELb1ELb1ELb0ELb0EEENS1_21CollectiveEpilogueFwdINS6_IJSA_SC_SB_EEES9_SE_SG_Li384ELb0ELb1ELb0ELb0EEENS1_30DynamicPersistentTileSchedulerILi384ELi128ELb0ELb1ELb1EEEEEEEEEvNT_6ParamsE)
        /*0104*/ 	.word	0x00000000


	//----- nvinfo : EIATTR_MIN_STACK_SIZE
	.align		4
.L_54:
        /*0108*/ 	.byte	0x04, 0x12
        /*010a*/ 	.short	(.L_56 - .L_55)
	.align		4
.L_55:
        /*010c*/ 	.word	index@(_ZN7cutlass13device_kernelIN5flash11enable_sm90INS1_16FlashAttnFwdSm90INS1_25CollectiveMainloopFwdSm90ILi2EN4cute5tupleIJNS5_1CILi1EEES8_S8_EEENS6_IJNS7_ILi192EEENS7_ILi128EEENS7_ILi64EEEEEELi64ENS_6half_tEfNS_4arch4Sm90ELb0ELb1ELb0ELb1ELb0ELb0ELb0ELb1ELb1ELb1ELb0ELb0EEENS1_21CollectiveEpilogueFwdINS6_IJSA_SC_SB_EEES9_SE_SG_Li384ELb1ELb1ELb0ELb0EEENS1_36VarlenDynamicPersistentTileSchedulerILi192ELi128ELi384ELi128ELb0ELb1ELb1ELb1ELb0ELb1EEEEEEEEEvNT_6ParamsE)
        /*0110*/ 	.word	0x00000000


	//----- nvinfo : EIATTR_MIN_STACK_SIZE
	.align		4
.L_56:
        /*0114*/ 	.byte	0x04, 0x12
        /*0116*/ 	.short	(.L_58 - .L_57)
	.align		4
.L_57:
        /*0118*/ 	.word	index@(_ZN7cutlass13device_kernelIN5flash11enable_sm90INS1_16FlashAttnFwdSm90INS1_25CollectiveMainloopFwdSm90ILi2EN4cute5tupleIJNS5_1CILi1EEES8_S8_EEENS6_IJNS7_ILi192EEENS7_ILi128EEENS7_ILi64EEEEEELi64ENS_6half_tEfNS_4arch4Sm90ELb0ELb1ELb0ELb1ELb0ELb1ELb0ELb1ELb1ELb1ELb0ELb0EEENS1_21CollectiveEpilogueFwdINS6_IJSA_SC_SB_EEES9_SE_SG_Li384ELb1ELb1ELb0ELb0EEENS1_36VarlenDynamicPersistentTileSchedulerILi192ELi128ELi384ELi128ELb0ELb1ELb1ELb1ELb0ELb1EEEEEEEEEvNT_6ParamsE)
        /*011c*/ 	.word	0x00000000


	//----- nvinfo : EIATTR_MIN_STACK_SIZE
	.align		4
.L_58:
        /*0120*/ 	.byte	0x04, 0x12
        /*0122*/ 	.short	(.L_60 - .L_59)
	.align		4
.L_59:
        /*0124*/ 	.word	index@(_ZN7cutlass13device_kernelIN5flash11enable_sm90INS1_16FlashAttnFwdSm90INS1_25CollectiveMainloopFwdSm90ILi2EN4cute5tupleIJNS5_1CILi1EEES8_S8_EEENS6_IJNS7_ILi192EEENS7_ILi128EEENS7_ILi64EEEEEELi64ENS_6half_tEfNS_4arch4Sm90ELb1ELb0ELb0ELb0ELb0ELb0ELb0ELb1ELb1ELb1ELb0ELb0EEENS1_21CollectiveEpilogueFwdINS6_IJSA_SC_SB_EEES9_SE_SG_Li384ELb0ELb1ELb0ELb0EEENS1_30DynamicPersistentTileSchedulerILi384ELi128ELb0ELb1ELb1EEEEEEEEEvNT_6ParamsE)
        /*0128*/ 	.word	0x00000000


	//----- nvinfo : EIATTR_MIN_STACK_SIZE
	.align		4
.L_60:
        /*012c*/ 	.byte	0x04, 0x12
        /*012e*/ 	.short	(.L_62 - .L_61)
	.align		4
.L_61:
        /*0130*/ 	.word	index@(_ZN7cutlass13device_kernelIN5flash11enable_sm90INS1_16FlashAttnFwdSm90INS1_25CollectiveMainloopFwdSm90ILi2EN4cute5tupleIJNS5_1CILi1EEES8_S8_EEENS6_IJNS7_ILi192EEENS7_ILi128EEENS7_ILi64EEEEEELi64ENS_6half_tEfNS_4arch4Sm90ELb1ELb0ELb0ELb1ELb0ELb0ELb0ELb1ELb1ELb1ELb0ELb0EEENS1_21CollectiveEpilogueFwdINS6_IJSA_SC_SB_EEES9_SE_SG_Li384ELb1ELb1ELb0ELb0EEENS1_36VarlenDynamicPersistentTileSchedulerILi192ELi128ELi384ELi128ELb0ELb1ELb1ELb1ELb1ELb1EEEEEEEEEvNT_6ParamsE)
        /*0134*/ 	.word	0x00000000


	//----- nvinfo : EIATTR_MIN_STACK_SIZE
	.align		4
.L_62:
        /*0138*/ 	.byte	0x04, 0x12
        /*013a*/ 	.short	(.L_64 - .L_63)
	.align		4
.L_63:
        /*013c*/ 	.word	index@(_ZN7cutlass13device_kernelIN5flash11enable_sm90INS1_16FlashAttnFwdSm90INS1_25CollectiveMainloopFwdSm90ILi2EN4cute5tupleIJNS5_1CILi1EEES8_S8_EEENS6_IJNS7_ILi192EEENS7_ILi128EEENS7_ILi64EEEEEELi64ENS_6half_tEfNS_4arch4Sm90ELb1ELb0ELb0ELb1ELb0ELb1ELb0ELb1ELb1ELb1ELb0ELb0EEENS1_21CollectiveEpilogueFwdINS6_IJSA_SC_SB_EEES9_SE_SG_Li384ELb1ELb1ELb0ELb0EEENS1_36VarlenDynamicPersistentTileSchedulerILi192ELi128ELi384ELi128ELb0ELb1ELb1ELb1ELb1ELb1EEEEEEEEEvNT_6ParamsE)
        /*0140*/ 	.word	0x00000000
.L_64:


//--------------------- .nv.compat                --------------------------
	.section	.nv.compat,"",@"SHT_CUDA_COMPAT_INFO"
	.align	4
        /*0000*/ 	.byte	0x02, 0x09, 0x01, 0x00, 0x02, 0x02, 0x01, 0x00, 0x02, 0x05, 0x05, 0x00, 0x03, 0x07, 0x01, 0x01
        /*0010*/ 	.byte	0x02, 0x03, 0x00, 0x00, 0x02, 0x06, 0x01, 0x00, 0x04, 0x0b, 0x08, 0x00, 0x00, 0x00, 0x00, 0x00
        /*0020*/ 	.byte	0x00, 0x00, 0x00, 0x00


//--------------------- .nv.info._ZN7cutlass13device_kernelIN5flash11enable_sm90INS1_16FlashAttnFwdSm90INS1_25CollectiveMainloopFwdSm90ILi2EN4cute5tupleIJNS5_1CILi1EEES8_S8_EEENS6_IJNS7_ILi192EEESA_NS7_ILi64EEEEEELi64ENS_6half_tEfNS_4arch4Sm90ELb0ELb0ELb0ELb0ELb0ELb0ELb0ELb0ELb1ELb1ELb0ELb0EEENS1_21CollectiveEpilogueFwdINS6_IJSA_SB_SA_EEES9_SD_SF_Li384ELb0ELb1ELb0ELb0EEENS1_29StaticPersistentTileSchedulerILb0EEEEEEEEEvNT_6ParamsE --------------------------
	.section	.nv.info._ZN7cutlass13device_kernelIN5flash11enable_sm90INS1_16FlashAttnFwdSm90INS1_25CollectiveMainloopFwdSm90ILi2EN4cute5tupleIJNS5_1CILi1EEES8_S8_EEENS6_IJNS7_ILi192EEESA_NS7_ILi64EEEEEELi64ENS_6half_tEfNS_4arch4Sm90ELb0ELb0ELb0ELb0ELb0ELb0ELb0ELb0ELb1ELb1ELb0ELb0EEENS1_21CollectiveEpilogueFwdINS6_IJSA_SB_SA_EEES9_SD_SF_Li384ELb0ELb1ELb0ELb0EEENS1_29StaticPersistentTileSchedulerILb0EEEEEEEEEvNT_6ParamsE,"",@"SHT_CUDA_INFO"
	.sectionflags	@""
	.align	4


	//----- nvinfo : EIATTR_CUDA_API_VERSION
	.align		4
        /*0000*/ 	.byte	0x04, 0x37
        /*0002*/ 	.short	(.L_66 - .L_65)
.L_65:
        /*0004*/ 	.word	0x00000082


	//----- nvinfo : EIATTR_KPARAM_INFO
	.align		4
.L_66:
        /*0008*/ 	.byte	0x04, 0x17
        /*000a*/ 	.short	(.L_68 - .L_67)
.L_67:
        /*000c*/ 	.word	0x00000000
        /*0010*/ 	.short	0x0000
        /*0012*/ 	.short	0x0000
        /*0014*/ 	.byte	0x00, 0xf0, 0x01, 0x28


	//----- nvinfo : EIATTR_SPARSE_MMA_MASK
	.align		4
.L_68:
        /*0018*/ 	.byte	0x03, 0x50
        /*001a*/ 	.short	0x0000


	//----- nvinfo : EIATTR_MAXREG_COUNT
	.align		4
        /*001c*/ 	.byte	0x03, 0x1b
        /*001e*/ 	.short	0x0080


	//----- nvinfo : EIATTR_MERCURY_ISA_VERSION
	.align		4
        /*0020*/ 	.byte	0x03, 0x5f
        /*0022*/ 	.short	0x0101


	//----- nvinfo : EIATTR_VRC_CTA_INIT_COUNT
	.align		4
        /*0024*/ 	.byte	0x02, 0x4a
	.zero		1
	.zero		1


	//----- nvinfo : EIATTR_EXIT_INSTR_OFFSETS
	.align		4
        /*0028*/ 	.byte	0x04, 0x1c
        /*002a*/ 	.short	(.L_70 - .L_69)


	//   ....[0]....
.L_69:
        /*002c*/ 	.word	0x00000010


	//----- nvinfo : EIATTR_MAX_THREADS
	.align		4
.L_70:
        /*0030*/ 	.byte	0x04, 0x05
        /*0032*/ 	.short	(.L_72 - .L_71)
.L_71:
        /*0034*/ 	.word	0x00000200
        /*0038*/ 	.word	0x00000001
        /*003c*/ 	.word	0x00000001


	//----- nvinfo : EIATTR_CBANK_PARAM_SIZE
	.align		4
.L_72:
        /*0040*/ 	.byte	0x03, 0x19
        /*0042*/ 	.short	0x0a00


	//----- nvinfo : EIATTR_PARAM_CBANK
	.align		4
        /*0044*/ 	.byte	0x04, 0x0a
        /*0046*/ 	.short	(.L_74 - .L_73)
	.align		4
.L_73:
        /*0048*/ 	.word	index@(.nv.constant0._ZN7cutlass13device_kernelIN5flash11enable_sm90INS1_16FlashAttnFwdSm90INS1_25CollectiveMainloopFwdSm90ILi2EN4cute5tupleIJNS5_1CILi1EEES8_S8_EEENS6_IJNS7_ILi192EEESA_NS7_ILi64EEEEEELi64ENS_6half_tEfNS_4arch4Sm90ELb0ELb0ELb0ELb0ELb0ELb0ELb0ELb0ELb1ELb1ELb0ELb0EEENS1_21CollectiveEpilogueFwdINS6_IJSA_SB_SA_EEES9_SD_SF_Li384ELb0ELb1ELb0ELb0EEENS1_29StaticPersistentTileSchedulerILb0EEEEEEEEEvNT_6ParamsE)
        /*004c*/ 	.short	0x0380
        /*004e*/ 	.short	0x0a00


	//----- nvinfo : EIATTR_SW_WAR
	.align		4
.L_74:
        /*0050*/ 	.byte	0x04, 0x36
        /*0052*/ 	.short	(.L_76 - .L_75)
.L_75:
        /*0054*/ 	.word	0x00000008
.L_76:


//--------------------- .nv.info._ZN7cutlass13device_kernelIN5flash11enable_sm90INS1_16FlashAttnFwdSm90INS1_25CollectiveMainloopFwdSm90ILi2EN4cute5tupleIJNS5_1CILi1EEES8_S8_EEENS6_IJNS7_ILi192EEESA_NS7_ILi64EEEEEELi64ENS_6half_tEfNS_4arch4Sm90ELb0ELb0ELb0ELb1ELb0ELb0ELb0ELb0ELb1ELb1ELb0ELb0EEENS1_21CollectiveEpilogueFwdINS6_IJSA_SB_SA_EEES9_SD_SF_Li384ELb1ELb1ELb0ELb0EEENS1_36VarlenDynamicPersistentTileSchedulerILi192ELi192ELi384ELi128ELb0ELb1ELb1ELb0ELb1ELb1EEEEEEEEEvNT_6ParamsE --------------------------
	.section	.nv.info._ZN7cutlass13device_kernelIN5flash11enable_sm90INS1_16FlashAttnFwdSm90INS1_25CollectiveMainloopFwdSm90ILi2EN4cute5tupleIJNS5_1CILi1EEES8_S8_EEENS6_IJNS7_ILi192EEESA_NS7_ILi64EEEEEELi64ENS_6half_tEfNS_4arch4Sm90ELb0ELb0ELb0ELb1ELb0ELb0ELb0ELb0ELb1ELb1ELb0ELb0EEENS1_21CollectiveEpilogueFwdINS6_IJSA_SB_SA_EEES9_SD_SF_Li384ELb1ELb1ELb0ELb0EEENS1_36VarlenDynamicPersistentTileSchedulerILi192ELi192ELi384ELi128ELb0ELb1ELb1ELb0ELb1ELb1EEEEEEEEEvNT_6ParamsE,"",@"SHT_CUDA_INFO"
	.sectionflags	@""
	.align	4


	//----- nvinfo : EIATTR_CUDA_API_VERSION
	.align		4
        /*0000*/ 	.byte	0x04, 0x37
        /*0002*/ 	.short	(.L_78 - .L_77)
.L_77:
        /*0004*/ 	.word	0x00000082


	//----- nvinfo : EIATTR_KPARAM_INFO
	.align		4
.L_78:
        /*0008*/ 	.byte	0x04, 0x17
        /*000a*/ 	.short	(.L_80 - .L_79)
.L_79:
        /*000c*/ 	.word	0x00000000
        /*0010*/ 	.short	0x0000
        /*0012*/ 	.short	0x0000
        /*0014*/ 	.byte	0x00, 0xf0, 0x01, 0x2a


	//----- nvinfo : EIATTR_SPARSE_MMA_MASK
	.align		4
.L_80:
        /*0018*/ 	.byte	0x03, 0x50
        /*001a*/ 	.short	0x0000


	//----- nvinfo : EIATTR_MAXREG_COUNT
	.align		4
        /*001c*/ 	.byte	0x03, 0x1b
        /*001e*/ 	.short	0x0080


	//----- nvinfo : EIATTR_MERCURY_ISA_VERSION
	.align		4
        /*0020*/ 	.byte	0x03, 0x5f
        /*0022*/ 	.short	0x0101


	//----- nvinfo : EIATTR_VRC_CTA_INIT_COUNT
	.align		4
        /*0024*/ 	.byte	0x02, 0x4a
	.zero		1
	.zero		1


	//----- nvinfo : EIATTR_EXIT_INSTR_OFFSETS
	.align		4
        /*0028*/ 	.byte	0x04, 0x1c
        /*002a*/ 	.short	(.L_82 - .L_81)


	//   ....[0]....
.L_81:
        /*002c*/ 	.word	0x00000010


	//----- nvinfo : EIATTR_MAX_THREADS
	.align		4
.L_82:
        /*0030*/ 	.byte	0x04, 0x05
        /*0032*/ 	.short	(.L_84 - .L_83)
.L_83:
        /*0034*/ 	.word	0x00000200
        /*0038*/ 	.word	0x00000001
        /*003c*/ 	.word	0x00000001


	//----- nvinfo : EIATTR_CBANK_PARAM_SIZE
	.align		4
.L_84:
        /*0040*/ 	.byte	0x03, 0x19
        /*0042*/ 	.short	0x0a80


	//----- nvinfo : EIATTR_PARAM_CBANK
	.align		4
        /*0044*/ 	.byte	0x04, 0x0a
        /*0046*/ 	.short	(.L_86 - .L_85)
	.align		4
.L_85:
        /*0048*/ 	.word	index@(.nv.constant0._ZN7cutlass13device_kernelIN5flash11enable_sm90INS1_16FlashAttnFwdSm90INS1_25CollectiveMainloopFwdSm90ILi2EN4cute5tupleIJNS5_1CILi1EEES8_S8_EEENS6_IJNS7_ILi192EEESA_NS7_ILi64EEEEEELi64ENS_6half_tEfNS_4arch4Sm90ELb0ELb0ELb0ELb1ELb0ELb0ELb0ELb0ELb1ELb1ELb0ELb0EEENS1_21CollectiveEpilogueFwdINS6_IJSA_SB_SA_EEES9_SD_SF_Li384ELb1ELb1ELb0ELb0EEENS1_36VarlenDynamicPersistentTileSchedulerILi192ELi192ELi384ELi128ELb0ELb1ELb1ELb0ELb1ELb1EEEEEEEEEvNT_6ParamsE)
        /*004c*/ 	.short	0x0380
        /*004e*/ 	.short	0x0a80


	//----- nvinfo : EIATTR_SW_WAR
	.align		4
.L_86:
        /*0050*/ 	.byte	0x04, 0x36
        /*0052*/ 	.short	(.L_88 - .L_87)
.L_87:
        /*0054*/ 	.word	0x00000008
.L_88:


//--------------------- .nv.info._ZN7cutlass13device_kernelIN5flash11enable_sm90INS1_16FlashAttnFwdSm90INS1_25CollectiveMainloopFwdSm90ILi2EN4cute5tupleIJNS5_1CILi1EEES8_S8_EEENS6_IJNS7_ILi192EEESA_NS7_ILi64EEEEEELi64ENS_6half_tEfNS_4arch4Sm90ELb0ELb0ELb0ELb1ELb0ELb1ELb0ELb0ELb1ELb1ELb0ELb0EEENS1_21CollectiveEpilogueFwdINS6_IJSA_SB_SA_EEES9_SD_SF_Li384ELb1ELb1ELb0ELb0EEENS1_36VarlenDynamicPersistentTileSchedulerILi192ELi192ELi384ELi128ELb0ELb1ELb1ELb0ELb1ELb1EEEEEEEEEvNT_6ParamsE --------------------------
	.section	.nv.info._ZN7cutlass13device_kernelIN5flash11enable_sm90INS1_16FlashAttnFwdSm90INS1_25CollectiveMainloopFwdSm90ILi2EN4cute5tupleIJNS5_1CILi1EEES8_S8_EEENS6_IJNS7_ILi192EEESA_NS7_ILi64EEEEEELi64ENS_6half_tEfNS_4arch4Sm90ELb0ELb0ELb0ELb1ELb0ELb1ELb0ELb0ELb1ELb1ELb0ELb0EEENS1_21CollectiveEpilogueFwdINS6_IJSA_SB_SA_EEES9_SD_SF_Li384ELb1ELb1ELb0ELb0EEENS1_36VarlenDynamicPersistentTileSchedulerILi192ELi192ELi384ELi128ELb0ELb1ELb1ELb0ELb1ELb1EEEEEEEEEvNT_6ParamsE,"",@"SHT_CUDA_INFO"
	.sectionflags	@""
	.align	4


	//----- nvinfo : EIATTR_CUDA_API_VERSION
	.align		4
        /*0000*/ 	.byte	0x04, 0x37
        /*0002*/ 	.short	(.L_90 - .L_89)
.L_89:
        /*0004*/ 	.word	0x00000082


	//----- nvinfo : EIATTR_KPARAM_INFO
	.align		4
.L_90:
        /*0008*/ 	.byte	0x04, 0x17
        /*000a*/ 	.short	(.L_92 - .L_91)
.L_91:
        /*000c*/ 	.word	0x00000000
        /*0010*/ 	.short	0x0000
        /*0012*/ 	.short	0x0000
        /*0014*/ 	.byte	0x00, 0xf0, 0x01, 0x2a


	//----- nvinfo : EIATTR_SPARSE_MMA_MASK
	.align		4
.L_92:
        /*0018*/ 	.byte	0x03, 0x50
        /*001a*/ 	.short	0x0000


	//----- nvinfo : EIATTR_MAXREG_COUNT
	.align		4
        /*001c*/ 	.byte	0x03, 0x1b
        /*001e*/ 	.short	0x0080


	//----- nvinfo : EIATTR_MERCURY_ISA_VERSION
	.align		4
        /*0020*/ 	.byte	0x03, 0x5f
        /*0022*/ 	.short	0x0101


	//----- nvinfo : EIATTR_VRC_CTA_INIT_COUNT
	.align		4
        /*0024*/ 	.byte	0x02, 0x4a
	.zero		1
	.zero		1


	//----- nvinfo : EIATTR_EXIT_INSTR_OFFSETS
	.align		4
        /*0028*/ 	.byte	0x04, 0x1c
        /*002a*/ 	.short	(.L_94 - .L_93)


	//   ....[0]....
.L_93:
        /*002c*/ 	.word	0x00000010


	//----- nvinfo : EIATTR_MAX_THREADS
	.align		4
.L_94:
        /*0030*/ 	.byte	0x04, 0x05
        /*0032*/ 	.short	(.L_96 - .L_95)
.L_95:
        /*0034*/ 	.word	0x00000200
        /*0038*/ 	.word	0x00000001
        /*003c*/ 	.word	0x00000001


	//----- nvinfo : EIATTR_CBANK_PARAM_SIZE
	.align		4
.L_96:
        /*0040*/ 	.byte	0x03, 0x19
        /*0042*/ 	.short	0x0a80


	//----- nvinfo : EIATTR_PARAM_CBANK
	.align		4
        /*0044*/ 	.byte	0x04, 0x0a
        /*0046*/ 	.short	(.L_98 - .L_97)
	.align		4
.L_97:
        /*0048*/ 	.word	index@(.nv.constant0._ZN7cutlass13device_kernelIN5flash11enable_sm90INS1_16FlashAttnFwdSm90INS1_25CollectiveMainloopFwdSm90ILi2EN4cute5tupleIJNS5_1CILi1EEES8_S8_EEENS6_IJNS7_ILi192EEESA_NS7_ILi64EEEEEELi64ENS_6half_tEfNS_4arch4Sm90ELb0ELb0ELb0ELb1ELb0ELb1ELb0ELb0ELb1ELb1ELb0ELb0EEENS1_21CollectiveEpilogueFwdINS6_IJSA_SB_SA_EEES9_SD_SF_Li384ELb1ELb1ELb0ELb0EEENS1_36VarlenDynamicPersistentTileSchedulerILi192ELi192ELi384ELi128ELb0ELb1ELb1ELb0ELb1ELb1EEEEEEEEEvNT_6ParamsE)
        /*004c*/ 	.short	0x0380
        /*004e*/ 	.short	0x0a80


	//----- nvinfo : EIATTR_SW_WAR
	.align		4
.L_98:
        /*0050*/ 	.byte	0x04, 0x36
        /*0052*/ 	.short	(.L_100 - .L_99)
.L_99:
        /*0054*/ 	.word	0x00000008
.L_100:


//--------------------- .nv.info._ZN7cutlass13device_kernelIN5flash11enable_sm90INS1_16FlashAttnFwdSm90INS1_25CollectiveMainloopFwdSm90ILi2EN4cute5tupleIJNS5_1CILi1EEES8_S8_EEENS6_IJNS7_ILi192EEENS7_ILi128EEENS7_ILi64EEEEEELi64ENS_6half_tEfNS_4arch4Sm90ELb0ELb1ELb0ELb0ELb0ELb0ELb0ELb1ELb1ELb1ELb0ELb0EEENS1_21CollectiveEpilogueFwdINS6_IJSA_SC_SB_EEES9_SE_SG_Li384ELb0ELb1ELb0ELb0EEENS1_30DynamicPersistentTileSchedulerILi384ELi128ELb0ELb1ELb1EEEEEEEEEvNT_6ParamsE --------------------------
	.section	.nv.info._ZN7cutlass13device_kernelIN5flash11enable_sm90INS1_16FlashAttnFwdSm90INS1_25CollectiveMainloopFwdSm90ILi2EN4cute5tupleIJNS5_1CILi1EEES8_S8_EEENS6_IJNS7_ILi192EEENS7_ILi128EEENS7_ILi64EEEEEELi64ENS_6half_tEfNS_4arch4Sm90ELb0ELb1ELb0ELb0ELb0ELb0ELb0ELb1ELb1ELb1ELb0ELb0EEENS1_21CollectiveEpilogueFwdINS6_IJSA_SC_SB_EEES9_SE_SG_Li384ELb0ELb1ELb0ELb0EEENS1_30DynamicPersistentTileSchedulerILi384ELi128ELb0ELb1ELb1EEEEEEEEEvNT_6ParamsE,"",@"SHT_CUDA_INFO"
	.sectionflags	@""
	.align	4


	//----- nvinfo : EIATTR_CUDA_API_VERSION
	.align		4
        /*0000*/ 	.byte	0x04, 0x37
        /*0002*/ 	.short	(.L_102 - .L_101)
.L_101:
        /*0004*/ 	.word	0x00000082


	//----- nvinfo : EIATTR_KPARAM_INFO
	.align		4
.L_102:
        /*0008*/ 	.byte	0x04, 0x17
        /*000a*/ 	.short	(.L_104 - .L_103)
.L_103:
        /*000c*/ 	.word	0x00000000
        /*0010*/ 	.short	0x0000
        /*0012*/ 	.short	0x0000
        /*0014*/ 	.byte	0x00, 0xf0, 0x01, 0x2a


	//----- nvinfo : EIATTR_SPARSE_MMA_MASK
	.align		4
.L_104:
        /*0018*/ 	.byte	0x03, 0x50
        /*001a*/ 	.short	0x0000


	//----- nvinfo : EIATTR_MAXREG_COUNT
	.align		4
        /*001c*/ 	.byte	0x03, 0x1b
        /*001e*/ 	.short	0x0080


	//----- nvinfo : EIATTR_MERCURY_ISA_VERSION
	.align		4
        /*0020*/ 	.byte	0x03, 0x5f
        /*0022*/ 	.short	0x0101


	//----- nvinfo : EIATTR_VRC_CTA_INIT_COUNT
	.align		4
        /*0024*/ 	.byte	0x02, 0x4a
	.zero		1
	.zero		1


	//----- nvinfo : EIATTR_EXIT_INSTR_OFFSETS
	.align		4
        /*0028*/ 	.byte	0x04, 0x1c
        /*002a*/ 	.short	(.L_106 - .L_105)


	//   ....[0]....
.L_105:
        /*002c*/ 	.word	0x00000010


	//----- nvinfo : EIATTR_MAX_THREADS
	.align		4
.L_106:
        /*0030*/ 	.byte	0x04, 0x05
        /*0032*/ 	.short	(.L_108 - .L_107)
.L_107:
        /*0034*/ 	.word	0x00000200
        /*0038*/ 	.word	0x00000001
        /*003c*/ 	.word	0x00000001


	//----- nvinfo : EIATTR_CBANK_PARAM_SIZE
	.align		4
.L_108:
        /*0040*/ 	.byte	0x03, 0x19
        /*0042*/ 	.short	0x0a80


	//----- nvinfo : EIATTR_PARAM_CBANK
	.align		4
        /*0044*/ 	.byte	0x04, 0x0a
        /*0046*/ 	.short	(.L_110 - .L_109)
	.align		4
.L_109:
        /*0048*/ 	.word	index@(.nv.constant0._ZN7cutlass13device_kernelIN5flash11enable_sm90INS1_16FlashAttnFwdSm90INS1_25CollectiveMainloopFwdSm90ILi2EN4cute5tupleIJNS5_1CILi1EEES8_S8_EEENS6_IJNS7_ILi192EEENS7_ILi128EEENS7_ILi64EEEEEELi64ENS_6half_tEfNS_4arch4Sm90ELb0ELb1ELb0ELb0ELb0ELb0ELb0ELb1ELb1ELb1ELb0ELb0EEENS1_21CollectiveEpilogueFwdINS6_IJSA_SC_SB_EEES9_SE_SG_Li384ELb0ELb1ELb0ELb0EEENS1_30DynamicPersistentTileSchedulerILi384ELi128ELb0ELb1ELb1EEEEEEEEEvNT_6ParamsE)
        /*004c*/ 	.short	0x0380
        /*004e*/ 	.short	0x0a80


	//----- nvinfo : EIATTR_SW_WAR
	.align		4
.L_110:
        /*0050*/ 	.byte	0x04, 0x36
        /*0052*/ 	.short	(.L_112 - .L_111)
.L_111:
        /*0054*/ 	.word	0x00000008
.L_112:


//--------------------- .nv.info._ZN7cutlass13device_kernelIN5flash11enable_sm90INS1_16FlashAttnFwdSm90INS1_25CollectiveMainloopFwdSm90ILi2EN4cute5tupleIJNS5_1CILi1EEES8_S8_EEENS6_IJNS7_ILi192EEENS7_ILi128EEENS7_ILi64EEEEEELi64ENS_6half_tEfNS_4arch4Sm90ELb0ELb1ELb0ELb1ELb0ELb0ELb0ELb1ELb1ELb1ELb0ELb0EEENS1_21CollectiveEpilogueFwdINS6_IJSA_SC_SB_EEES9_SE_SG_Li384ELb1ELb1ELb0ELb0EEENS1_36VarlenDynamicPersistentTileSchedulerILi192ELi128ELi384ELi128ELb0ELb1ELb1ELb1ELb0ELb1EEEEEEEEEvNT_6ParamsE --------------------------
	.section	.nv.info._ZN7cutlass13device_kernelIN5flash11enable_sm90INS1_16FlashAttnFwdSm90INS1_25CollectiveMainloopFwdSm90ILi2EN4cute5tupleIJNS5_1CILi1EEES8_S8_EEENS6_IJNS7_ILi192EEENS7_ILi128EEENS7_ILi64EEEEEELi64ENS_6half_tEfNS_4arch4Sm90ELb0ELb1ELb0ELb1ELb0ELb0ELb0ELb1ELb1ELb1ELb0ELb0EEENS1_21CollectiveEpilogueFwdINS6_IJSA_SC_SB_EEES9_SE_SG_Li384ELb1ELb1ELb0ELb0EEENS1_36VarlenDynamicPersistentTileSchedulerILi192ELi128ELi384ELi128ELb0ELb1ELb1ELb1ELb0ELb1EEEEEEEEEvNT_6ParamsE,"",@"SHT_CUDA_INFO"
	.sectionflags	@""
	.align	4


	//----- nvinfo : EIATTR_CUDA_API_VERSION
	.align		4
        /*0000*/ 	.byte	0x04, 0x37
        /*0002*/ 	.short	(.L_114 - .L_113)
.L_113:
        /*0004*/ 	.word	0x00000082


	//----- nvinfo : EIATTR_KPARAM_INFO
	.align		4
.L_114:
        /*0008*/ 	.byte	0x04, 0x17
        /*000a*/ 	.short	(.L_116 - .L_115)
.L_115:
        /*000c*/ 	.word	0x00000000
        /*0010*/ 	.short	0x0000
        /*0012*/ 	.short	0x0000
        /*0014*/ 	.byte	0x00, 0xf0, 0x01, 0x2a


	//----- nvinfo : EIATTR_SPARSE_MMA_MASK
	.align		4
.L_116:
        /*0018*/ 	.byte	0x03, 0x50
        /*001a*/ 	.short	0x0000


	//----- nvinfo : EIATTR_MAXREG_COUNT
	.align		4
        /*001c*/ 	.byte	0x03, 0x1b
        /*001e*/ 	.short	0x0080


	//----- nvinfo : EIATTR_MERCURY_ISA_VERSION
	.align		4
        /*0020*/ 	.byte	0x03, 0x5f
        /*0022*/ 	.short	0x0101


	//----- nvinfo : EIATTR_VRC_CTA_INIT_COUNT
	.align		4
        /*0024*/ 	.byte	0x02, 0x4a
	.zero		1
	.zero		1


	//----- nvinfo : EIATTR_EXIT_INSTR_OFFSETS
	.align		4
        /*0028*/ 	.byte	0x04, 0x1c
        /*002a*/ 	.short	(.L_118 - .L_117)


	//   ....[0]....
.L_117:
        /*002c*/ 	.word	0x00000010


	//----- nvinfo : EIATTR_MAX_THREADS
	.align		4
.L_118:
        /*0030*/ 	.byte	0x04, 0x05
        /*0032*/ 	.short	(.L_120 - .L_119)
.L_119:
        /*0034*/ 	.word	0x00000200
        /*0038*/ 	.word	0x00000001
        /*003c*/ 	.word	0x00000001


	//----- nvinfo : EIATTR_CBANK_PARAM_SIZE
	.align		4
.L_120:
        /*0040*/ 	.byte	0x03, 0x19
        /*0042*/ 	.short	0x0a80


	//----- nvinfo : EIATTR_PARAM_CBANK
	.align		4
        /*0044*/ 	.byte	0x04, 0x0a
        /*0046*/ 	.short	(.L_122 - .L_121)
	.align		4
.L_121:
        /*0048*/ 	.word	index@(.nv.constant0._ZN7cutlass13device_kernelIN5flash11enable_sm90INS1_16FlashAttnFwdSm90INS1_25CollectiveMainloopFwdSm90ILi2EN4cute5tupleIJNS5_1CILi1EEES8_S8_EEENS6_IJNS7_ILi192EEENS7_ILi128EEENS7_ILi64EEEEEELi64ENS_6half_tEfNS_4arch4Sm90ELb0ELb1ELb0ELb1ELb0ELb0ELb0ELb1ELb1ELb1ELb0ELb0EEENS1_21CollectiveEpilogueFwdINS6_IJSA_SC_SB_EEES9_SE_SG_Li384ELb1ELb1ELb0ELb0EEENS1_36VarlenDynamicPersistentTileSchedulerILi192ELi128ELi384ELi128ELb0ELb1ELb1ELb1ELb0ELb1EEEEEEEEEvNT_6ParamsE)
        /*004c*/ 	.short	0x0380
        /*004e*/ 	.short	0x0a80


	//----- nvinfo : EIATTR_SW_WAR
	.align		4
.L_122:
        /*0050*/ 	.byte	0x04, 0x36
        /*0052*/ 	.short	(.L_124 - .L_123)
.L_123:
        /*0054*/ 	.word	0x00000008
.L_124:


//--------------------- .nv.info._ZN7cutlass13device_kernelIN5flash11enable_sm90INS1_16FlashAttnFwdSm90INS1_25CollectiveMainloopFwdSm90ILi2EN4cute5tupleIJNS5_1CILi1EEES8_S8_EEENS6_IJNS7_ILi192EEENS7_ILi128EEENS7_ILi64EEEEEELi64ENS_6half_tEfNS_4arch4Sm90ELb0ELb1ELb0ELb1ELb0ELb1ELb0ELb1ELb1ELb1ELb0ELb0EEENS1_21CollectiveEpilogueFwdINS6_IJSA_SC_SB_EEES9_SE_SG_Li384ELb1ELb1ELb0ELb0EEENS1_36VarlenDynamicPersistentTileSchedulerILi192ELi128ELi384ELi128ELb0ELb1ELb1ELb1ELb0ELb1EEEEEEEEEvNT_6ParamsE --------------------------
	.section	.nv.info._ZN7cutlass13device_kernelIN5flash11enable_sm90INS1_16FlashAttnFwdSm90INS1_25CollectiveMainloopFwdSm90ILi2EN4cute5tupleIJNS5_1CILi1EEES8_S8_EEENS6_IJNS7_ILi192EEENS7_ILi128EEENS7_ILi64EEEEEELi64ENS_6half_tEfNS_4arch4Sm90ELb0ELb1ELb0ELb1ELb0ELb1ELb0ELb1ELb1ELb1ELb0ELb0EEENS1_21CollectiveEpilogueFwdINS6_IJSA_SC_SB_EEES9_SE_SG_Li384ELb1ELb1ELb0ELb0EEENS1_36VarlenDynamicPersistentTileSchedulerILi192ELi128ELi384ELi128ELb0ELb1ELb1ELb1ELb0ELb1EEEEEEEEEvNT_6ParamsE,"",@"SHT_CUDA_INFO"
	.sectionflags	@""
	.align	4


	//----- nvinfo : EIATTR_CUDA_API_VERSION
	.align		4
        /*0000*/ 	.byte	0x04, 0x37
        /*0002*/ 	.short	(.L_126 - .L_125)
.L_125:
        /*0004*/ 	.word	0x00000082


	//----- nvinfo : EIATTR_KPARAM_INFO
	.align		4
.L_126:
        /*0008*/ 	.byte	0x04, 0x17
        /*000a*/ 	.short	(.L_128 - .L_127)
.L_127:
        /*000c*/ 	.word	0x00000000
        /*0010*/ 	.short	0x0000
        /*0012*/ 	.short	0x0000
        /*0014*/ 	.byte	0x00, 0xf0, 0x01, 0x2a


	//----- nvinfo : EIATTR_SPARSE_MMA_MASK
	.align		4
.L_128:
        /*0018*/ 	.byte	0x03, 0x50
        /*001a*/ 	.short	0x0000


	//----- nvinfo : EIATTR_MAXREG_COUNT
	.align		4
        /*001c*/ 	.byte	0x03, 0x1b
        /*001e*/ 	.short	0x0080


	//----- nvinfo : EIATTR_MERCURY_ISA_VERSION
	.align		4
        /*0020*/ 	.byte	0x03, 0x5f
        /*0022*/ 	.short	0x0101


	//----- nvinfo : EIATTR_VRC_CTA_INIT_COUNT
	.align		4
        /*0024*/ 	.byte	0x02, 0x4a
	.zero		1
	.zero		1


	//----- nvinfo : EIATTR_EXIT_INSTR_OFFSETS
	.align		4
        /*0028*/ 	.byte	0x04, 0x1c
        /*002a*/ 	.short	(.L_130 - .L_129)


	//   ....[0]....
.L_129:
        /*002c*/ 	.word	0x00000010


	//----- nvinfo : EIATTR_MAX_THREADS
	.align		4
.L_130:
        /*0030*/ 	.byte	0x04, 0x05
        /*0032*/ 	.short	(.L_132 - .L_131)
.L_131:
        /*0034*/ 	.word	0x00000200
        /*0038*/ 	.word	0x00000001
        /*003c*/ 	.word	0x00000001


	//----- nvinfo : EIATTR_CBANK_PARAM_SIZE
	.align		4
.L_132:
        /*0040*/ 	.byte	0x03, 0x19
        /*0042*/ 	.short	0x0a80


	//----- nvinfo : EIATTR_PARAM_CBANK
	.align		4
        /*0044*/ 	.byte	0x04, 0x0a
        /*0046*/ 	.short	(.L_134 - .L_133)
	.align		4
.L_133:
        /*0048*/ 	.word	index@(.nv.constant0._ZN7cutlass13device_kernelIN5flash11enable_sm90INS1_16FlashAttnFwdSm90INS1_25CollectiveMainloopFwdSm90ILi2EN4cute5tupleIJNS5_1CILi1EEES8_S8_EEENS6_IJNS7_ILi192EEENS7_ILi128EEENS7_ILi64EEEEEELi64ENS_6half_tEfNS_4arch4Sm90ELb0ELb1ELb0ELb1ELb0ELb1ELb0ELb1ELb1ELb1ELb0ELb0EEENS1_21CollectiveEpilogueFwdINS6_IJSA_SC_SB_EEES9_SE_SG_Li384ELb1ELb1ELb0ELb0EEENS1_36VarlenDynamicPersistentTileSchedulerILi192ELi128ELi384ELi128ELb0ELb1ELb1ELb1ELb0ELb1EEEEEEEEEvNT_6ParamsE)
        /*004c*/ 	.short	0x0380
        /*004e*/ 	.short	0x0a80


	//----- nvinfo : EIATTR_SW_WAR
	.align		4
.L_134:
        /*0050*/ 	.byte	0x04, 0x36
        /*0052*/ 	.short	(.L_136 - .L_135)
.L_135:
        /*0054*/ 	.word	0x00000008
.L_136:


//--------------------- .nv.info._ZN7cutlass13device_kernelIN5flash11enable_sm90INS1_16FlashAttnFwdSm90INS1_25CollectiveMainloopFwdSm90ILi2EN4cute5tupleIJNS5_1CILi1EEES8_S8_EEENS6_IJNS7_ILi192EEENS7_ILi128EEENS7_ILi64EEEEEELi64ENS_6half_tEfNS_4arch4Sm90ELb1ELb0ELb0ELb0ELb0ELb0ELb0ELb1ELb1ELb1ELb0ELb0EEENS1_21CollectiveEpilogueFwdINS6_IJSA_SC_SB_EEES9_SE_SG_Li384ELb0ELb1ELb0ELb0EEENS1_30DynamicPersistentTileSchedulerILi384ELi128ELb0ELb1ELb1EEEEEEEEEvNT_6ParamsE --------------------------
	.section	.nv.info._ZN7cutlass13device_kernelIN5flash11enable_sm90INS1_16FlashAttnFwdSm90INS1_25CollectiveMainloopFwdSm90ILi2EN4cute5tupleIJNS5_1CILi1EEES8_S8_EEENS6_IJNS7_ILi192EEENS7_ILi128EEENS7_ILi64EEEEEELi64ENS_6half_tEfNS_4arch4Sm90ELb1ELb0ELb0ELb0ELb0ELb0ELb0ELb1ELb1ELb1ELb0ELb0EEENS1_21CollectiveEpilogueFwdINS6_IJSA_SC_SB_EEES9_SE_SG_Li384ELb0ELb1ELb0ELb0EEENS1_30DynamicPersistentTileSchedulerILi384ELi128ELb0ELb1ELb1EEEEEEEEEvNT_6ParamsE,"",@"SHT_CUDA_INFO"
	.sectionflags	@""
	.align	4


	//----- nvinfo : EIATTR_CUDA_API_VERSION
	.align		4
        /*0000*/ 	.byte	0x04, 0x37
        /*0002*/ 	.short	(.L_138 - .L_137)
.L_137:
        /*0004*/ 	.word	0x00000082


	//----- nvinfo : EIATTR_KPARAM_INFO
	.align		4
.L_138:
        /*0008*/ 	.byte	0x04, 0x17
        /*000a*/ 	.short	(.L_140 - .L_139)
.L_139:
        /*000c*/ 	.word	0x00000000
        /*0010*/ 	.short	0x0000
        /*0012*/ 	.short	0x0000
        /*0014*/ 	.byte	0x00, 0xf0, 0x01, 0x2a


	//----- nvinfo : EIATTR_SPARSE_MMA_MASK
	.align		4
.L_140:
        /*0018*/ 	.byte	0x03, 0x50
        /*001a*/ 	.short	0x0000


	//----- nvinfo : EIATTR_MAXREG_COUNT
	.align		4
        /*001c*/ 	.byte	0x03, 0x1b
        /*001e*/ 	.short	0x0080


	//----- nvinfo : EIATTR_MERCURY_ISA_VERSION
	.align		4
        /*0020*/ 	.byte	0x03, 0x5f
        /*0022*/ 	.short	0x0101


	//----- nvinfo : EIATTR_VRC_CTA_INIT_COUNT
	.align		4
        /*0024*/ 	.byte	0x02, 0x4a
	.zero		1
	.zero		1


	//----- nvinfo : EIATTR_EXIT_INSTR_OFFSETS
	.align		4
        /*0028*/ 	.byte	0x04, 0x1c
        /*002a*/ 	.short	(.L_142 - .L_141)


	//   ....[0]....
.L_141:
        /*002c*/ 	.word	0x00000010


	//----- nvinfo : EIATTR_MAX_THREADS
	.align		4
.L_142:
        /*0030*/ 	.byte	0x04, 0x05
        /*0032*/ 	.short	(.L_144 - .L_143)
.L_143:
        /*0034*/ 	.word	0x00000200
        /*0038*/ 	.word	0x00000001
        /*003c*/ 	.word	0x00000001


	//----- nvinfo : EIATTR_CBANK_PARAM_SIZE
	.align		4
.L_144:
        /*0040*/ 	.byte	0x03, 0x19
        /*0042*/ 	.short	0x0a80


	//----- nvinfo : EIATTR_PARAM_CBANK
	.align		4
        /*0044*/ 	.byte	0x04, 0x0a
        /*0046*/ 	.short	(.L_146 - .L_145)
	.align		4
.L_145:
        /*0048*/ 	.word	index@(.nv.constant0._ZN7cutlass13device_kernelIN5flash11enable_sm90INS1_16FlashAttnFwdSm90INS1_25CollectiveMainloopFwdSm90ILi2EN4cute5tupleIJNS5_1CILi1EEES8_S8_EEENS6_IJNS7_ILi192EEENS7_ILi128EEENS7_ILi64EEEEEELi64ENS_6half_tEfNS_4arch4Sm90ELb1ELb0ELb0ELb0ELb0ELb0ELb0ELb1ELb1ELb1ELb0ELb0EEENS1_21CollectiveEpilogueFwdINS6_IJSA_SC_SB_EEES9_SE_SG_Li384ELb0ELb1ELb0ELb0EEENS1_30DynamicPersistentTileSchedulerILi384ELi128ELb0ELb1ELb1EEEEEEEEEvNT_6ParamsE)
        /*004c*/ 	.short	0x0380
        /*004e*/ 	.short	0x0a80


	//----- nvinfo : EIATTR_SW_WAR
	.align		4
.L_146:
        /*0050*/ 	.byte	0x04, 0x36
        /*0052*/ 	.short	(.L_148 - .L_147)
.L_147:
        /*0054*/ 	.word	0x00000008
.L_148:


//--------------------- .nv.info._ZN7cutlass13device_kernelIN5flash11enable_sm90INS1_16FlashAttnFwdSm90INS1_25CollectiveMainloopFwdSm90ILi2EN4cute5tupleIJNS5_1CILi1EEES8_S8_EEENS6_IJNS7_ILi192EEENS7_ILi128EEENS7_ILi64EEEEEELi64ENS_6half_tEfNS_4arch4Sm90ELb1ELb0ELb0ELb1ELb0ELb0ELb0ELb1ELb1ELb1ELb0ELb0EEENS1_21CollectiveEpilogueFwdINS6_IJSA_SC_SB_EEES9_SE_SG_Li384ELb1ELb1ELb0ELb0EEENS1_36VarlenDynamicPersistentTileSchedulerILi192ELi128ELi384ELi128ELb0ELb1ELb1ELb1ELb1ELb1EEEEEEEEEvNT_6ParamsE --------------------------
	.section	.nv.info._ZN7cutlass13device_kernelIN5flash11enable_sm90INS1_16FlashAttnFwdSm90INS1_25CollectiveMainloopFwdSm90ILi2EN4cute5tupleIJNS5_1CILi1EEES8_S8_EEENS6_IJNS7_ILi192EEENS7_ILi128EEENS7_ILi64EEEEEELi64ENS_6half_tEfNS_4arch4Sm90ELb1ELb0ELb0ELb1ELb0ELb0ELb0ELb1ELb1ELb1ELb0ELb0EEENS1_21CollectiveEpilogueFwdINS6_IJSA_SC_SB_EEES9_SE_SG_Li384ELb1ELb1ELb0ELb0EEENS1_36VarlenDynamicPersistentTileSchedulerILi192ELi128ELi384ELi128ELb0ELb1ELb1ELb1ELb1ELb1EEEEEEEEEvNT_6ParamsE,"",@"SHT_CUDA_INFO"
	.sectionflags	@""
	.align	4


	//----- nvinfo : EIATTR_CUDA_API_VERSION
	.align		4
        /*0000*/ 	.byte	0x04, 0x37
        /*0002*/ 	.short	(.L_150 - .L_149)
.L_149:
        /*0004*/ 	.word	0x00000082


	//----- nvinfo : EIATTR_KPARAM_INFO
	.align		4
.L_150:
        /*0008*/ 	.byte	0x04, 0x17
        /*000a*/ 	.short	(.L_152 - .L_151)
.L_151:
        /*000c*/ 	.word	0x00000000
        /*0010*/ 	.short	0x0000
        /*0012*/ 	.short	0x0000
        /*0014*/ 	.byte	0x00, 0xf0, 0x01, 0x2a


	//----- nvinfo : EIATTR_SPARSE_MMA_MASK
	.align		4
.L_152:
        /*0018*/ 	.byte	0x03, 0x50
        /*001a*/ 	.short	0x0000


	//----- nvinfo : EIATTR_MAXREG_COUNT
	.align		4
        /*001c*/ 	.byte	0x03, 0x1b
        /*001e*/ 	.short	0x0080


	//----- nvinfo : EIATTR_MERCURY_ISA_VERSION
	.align		4
        /*0020*/ 	.byte	0x03, 0x5f
        /*0022*/ 	.short	0x0101


	//----- nvinfo : EIATTR_VRC_CTA_INIT_COUNT
	.align		4
        /*0024*/ 	.byte	0x02, 0x4a
	.zero		1
	.zero		1


	//----- nvinfo : EIATTR_EXIT_INSTR_OFFSETS
	.align		4
        /*0028*/ 	.byte	0x04, 0x1c
        /*002a*/ 	.short	(.L_154 - .L_153)


	//   ....[0]....
.L_153:
        /*002c*/ 	.word	0x00000010


	//----- nvinfo : EIATTR_MAX_THREADS
	.align		4
.L_154:
        /*0030*/ 	.byte	0x04, 0x05
        /*0032*/ 	.short	(.L_156 - .L_155)
.L_155:
        /*0034*/ 	.word	0x00000200
        /*0038*/ 	.word	0x00000001
        /*003c*/ 	.word	0x00000001


	//----- nvinfo : EIATTR_CBANK_PARAM_SIZE
	.align		4
.L_156:
        /*0040*/ 	.byte	0x03, 0x19
        /*0042*/ 	.short	0x0a80


	//----- nvinfo : EIATTR_PARAM_CBANK
	.align		4
        /*0044*/ 	.byte	0x04, 0x0a
        /*0046*/ 	.short	(.L_158 - .L_157)
	.align		4
.L_157:
        /*0048*/ 	.word	index@(.nv.constant0._ZN7cutlass13device_kernelIN5flash11enable_sm90INS1_16FlashAttnFwdSm90INS1_25CollectiveMainloopFwdSm90ILi2EN4cute5tupleIJNS5_1CILi1EEES8_S8_EEENS6_IJNS7_ILi192EEENS7_ILi128EEENS7_ILi64EEEEEELi64ENS_6half_tEfNS_4arch4Sm90ELb1ELb0ELb0ELb1ELb0ELb0ELb0ELb1ELb1ELb1ELb0ELb0EEENS1_21CollectiveEpilogueFwdINS6_IJSA_SC_SB_EEES9_SE_SG_Li384ELb1ELb1ELb0ELb0EEENS1_36VarlenDynamicPersistentTileSchedulerILi192ELi128ELi384ELi128ELb0ELb1ELb1ELb1ELb1ELb1EEEEEEEEEvNT_6ParamsE)
        /*004c*/ 	.short	0x0380
        /*004e*/ 	.short	0x0a80


	//----- nvinfo : EIATTR_SW_WAR
	.align		4
.L_158:
        /*0050*/ 	.byte	0x04, 0x36
        /*0052*/ 	.short	(.L_160 - .L_159)
.L_159:
        /*0054*/ 	.word	0x00000008
.L_160:


//--------------------- .nv.info._ZN7cutlass13device_kernelIN5flash11enable_sm90INS1_16FlashAttnFwdSm90INS1_25CollectiveMainloopFwdSm90ILi2EN4cute5tupleIJNS5_1CILi1EEES8_S8_EEENS6_IJNS7_ILi192EEENS7_ILi128EEENS7_ILi64EEEEEELi64ENS_6half_tEfNS_4arch4Sm90ELb1ELb0ELb0ELb1ELb0ELb1ELb0ELb1ELb1ELb1ELb0ELb0EEENS1_21CollectiveEpilogueFwdINS6_IJSA_SC_SB_EEES9_SE_SG_Li384ELb1ELb1ELb0ELb0EEENS1_36VarlenDynamicPersistentTileSchedulerILi192ELi128ELi384ELi128ELb0ELb1ELb1ELb1ELb1ELb1EEEEEEEEEvNT_6ParamsE --------------------------
	.section	.nv.info._ZN7cutlass13device_kernelIN5flash11enable_sm90INS1_16FlashAttnFwdSm90INS1_25CollectiveMainloopFwdSm90ILi2EN4cute5tupleIJNS5_1CILi1EEES8_S8_EEENS6_IJNS7_ILi192EEENS7_ILi128EEENS7_ILi64EEEEEELi64ENS_6half_tEfNS_4arch4Sm90ELb1ELb0ELb0ELb1ELb0ELb1ELb0ELb1ELb1ELb1ELb0ELb0EEENS1_21CollectiveEpilogueFwdINS6_IJSA_SC_SB_EEES9_SE_SG_Li384ELb1ELb1ELb0ELb0EEENS1_36VarlenDynamicPersistentTileSchedulerILi192ELi128ELi384ELi128ELb0ELb1ELb1ELb1ELb1ELb1EEEEEEEEEvNT_6ParamsE,"",@"SHT_CUDA_INFO"
	.sectionflags	@""
	.align	4


	//----- nvinfo : EIATTR_CUDA_API_VERSION
	.align		4
        /*0000*/ 	.byte	0x04, 0x37
        /*0002*/ 	.short	(.L_162 - .L_161)
.L_161:
        /*0004*/ 	.word	0x00000082


	//----- nvinfo : EIATTR_KPARAM_INFO
	.align		4
.L_162:
        /*0008*/ 	.byte	0x04, 0x17
        /*000a*/ 	.short	(.L_164 - .L_163)
.L_163:
        /*000c*/ 	.word	0x00000000
        /*0010*/ 	.short	0x0000
        /*0012*/ 	.short	0x0000
        /*0014*/ 	.byte	0x00, 0xf0, 0x01, 0x2a


	//----- nvinfo : EIATTR_SPARSE_MMA_MASK
	.align		4
.L_164:
        /*0018*/ 	.byte	0x03, 0x50
        /*001a*/ 	.short	0x0000


	//----- nvinfo : EIATTR_MAXREG_COUNT
	.align		4
        /*001c*/ 	.byte	0x03, 0x1b
        /*001e*/ 	.short	0x0080


	//----- nvinfo : EIATTR_MERCURY_ISA_VERSION
	.align		4
        /*0020*/ 	.byte	0x03, 0x5f
        /*0022*/ 	.short	0x0101


	//----- nvinfo : EIATTR_VRC_CTA_INIT_COUNT
	.align		4
        /*0024*/ 	.byte	0x02, 0x4a
	.zero		1
	.zero		1


	//----- nvinfo : EIATTR_EXIT_INSTR_OFFSETS
	.align		4
        /*0028*/ 	.byte	0x04, 0x1c
        /*002a*/ 	.short	(.L_166 - .L_165)


	//   ....[0]....
.L_165:
        /*002c*/ 	.word	0x00000010


	//----- nvinfo : EIATTR_MAX_THREADS
	.align		4
.L_166:
        /*0030*/ 	.byte	0x04, 0x05
        /*0032*/ 	.short	(.L_168 - .L_167)
.L_167:
        /*0034*/ 	.word	0x00000200
        /*0038*/ 	.word	0x00000001
        /*003c*/ 	.word	0x00000001


	//----- nvinfo : EIATTR_CBANK_PARAM_SIZE
	.align		4
.L_168:
        /*0040*/ 	.byte	0x03, 0x19
        /*0042*/ 	.short	0x0a80


	//----- nvinfo : EIATTR_PARAM_CBANK
	.align		4
        /*0044*/ 	.byte	0x04, 0x0a
        /*0046*/ 	.short	(.L_170 - .L_169)
	.align		4
.L_169:
        /*0048*/ 	.word	index@(.nv.constant0._ZN7cutlass13device_kernelIN5flash11enable_sm90INS1_16FlashAttnFwdSm90INS1_25CollectiveMainloopFwdSm90ILi2EN4cute5tupleIJNS5_1CILi1EEES8_S8_EEENS6_IJNS7_ILi192EEENS7_ILi128EEENS7_ILi64EEEEEELi64ENS_6half_tEfNS_4arch4Sm90ELb1ELb0ELb0ELb1ELb0ELb1ELb0ELb1ELb1ELb1ELb0ELb0EEENS1_21CollectiveEpilogueFwdINS6_IJSA_SC_SB_EEES9_SE_SG_Li384ELb1ELb1ELb0ELb0EEENS1_36VarlenDynamicPersistentTileSchedulerILi192ELi128ELi384ELi128ELb0ELb1ELb1ELb1ELb1ELb1EEEEEEEEEvNT_6ParamsE)
        /*004c*/ 	.short	0x0380
        /*004e*/ 	.short	0x0a80


	//----- nvinfo : EIATTR_SW_WAR
	.align		4
.L_170:
        /*0050*/ 	.byte	0x04, 0x36
        /*0052*/ 	.short	(.L_172 - .L_171)
.L_171:
        /*0054*/ 	.word	0x00000008
.L_172:


//--------------------- .nv.callgraph             --------------------------
	.section	.nv.callgraph,"",@"SHT_CUDA_CALLGRAPH"
	.align	4
	.sectionentsize	8
	.align		4
        /*0000*/ 	.word	0x00000000
	.align		4
        /*0004*/ 	.word	0xffffffff
	.align		4
        /*0008*/ 	.word	0x00000000
	.align		4
        /*000c*/ 	.word	0xfffffffe
	.align		4
        /*0010*/ 	.word	0x00000000
	.align		4
        /*0014*/ 	.word	0xfffffffd
	.align		4
        /*0018*/ 	.word	0x00000000
	.align		4
        /*001c*/ 	.word	0xfffffffc


//--------------------- .nv.constant4             --------------------------
	.section	.nv.constant4,"a",@progbits
	.align	8
	.align		8
.nv.constant4:
        /*0000*/ 	.dword	_ZN73_INTERNAL_77f89f8d_37_flash_fwd_hdim64_fp16_packgqa_sm90_cu_f3e6f9ee_36204cuda3std3__45__cpo5beginE
	.align		8
        /*0008*/ 	.dword	_ZN73_INTERNAL_77f89f8d_37_flash_fwd_hdim64_fp16_packgqa_sm90_cu_f3e6f9ee_36204cuda3std3__45__cpo3endE
	.align		8
        /*0010*/ 	.dword	_ZN73_INTERNAL_77f89f8d_37_flash_fwd_hdim64_fp16_packgqa_sm90_cu_f3e6f9ee_36204cuda3std3__45__cpo6cbeginE
	.align		8
        /*0018*/ 	.dword	_ZN73_INTERNAL_77f89f8d_37_flash_fwd_hdim64_fp16_packgqa_sm90_cu_f3e6f9ee_36204cuda3std3__45__cpo4cendE
	.align		8
        /*0020*/ 	.dword	_ZN73_INTERNAL_77f89f8d_37_flash_fwd_hdim64_fp16_packgqa_sm90_cu_f3e6f9ee_36204cuda3std3__475_GLOBAL__N__77f89f8d_37_flash_fwd_hdim64_fp16_packgqa_sm90_cu_f3e6f9ee_36206ignoreE
	.align		8
        /*0028*/ 	.dword	_ZN73_INTERNAL_77f89f8d_37_flash_fwd_hdim64_fp16_packgqa_sm90_cu_f3e6f9ee_36204cuda3std3__419piecewise_constructE
	.align		8
        /*0030*/ 	.dword	_ZN73_INTERNAL_77f89f8d_37_flash_fwd_hdim64_fp16_packgqa_sm90_cu_f3e6f9ee_36204cuda3std3__48in_placeE
	.align		8
        /*0038*/ 	.dword	_ZN73_INTERNAL_77f89f8d_37_flash_fwd_hdim64_fp16_packgqa_sm90_cu_f3e6f9ee_36204cuda3std6ranges3__45__cpo4swapE
	.align		8
        /*0040*/ 	.dword	_ZN73_INTERNAL_77f89f8d_37_flash_fwd_hdim64_fp16_packgqa_sm90_cu_f3e6f9ee_36204cuda3std6ranges3__45__cpo9iter_moveE
	.align		8
        /*0048*/ 	.dword	_ZN73_INTERNAL_77f89f8d_37_flash_fwd_hdim64_fp16_packgqa_sm90_cu_f3e6f9ee_36204cute7productE
	.align		8
        /*0050*/ 	.dword	_ZN73_INTERNAL_77f89f8d_37_flash_fwd_hdim64_fp16_packgqa_sm90_cu_f3e6f9ee_36204cute1_E


//--------------------- .text._ZN7cutlass13device_kernelIN5flash11enable_sm90INS1_16FlashAttnFwdSm90INS1_25CollectiveMainloopFwdSm90ILi2EN4cute5tupleIJNS5_1CILi1EEES8_S8_EEENS6_IJNS7_ILi192EEESA_NS7_ILi64EEEEEELi64ENS_6half_tEfNS_4arch4Sm90ELb0ELb0ELb0ELb0ELb0ELb0ELb0ELb0ELb1ELb1ELb0ELb0EEENS1_21CollectiveEpilogueFwdINS6_IJSA_SB_SA_EEES9_SD_SF_Li384ELb0ELb1ELb0ELb0EEENS1_29StaticPersistentTileSchedulerILb0EEEEEEEEEvNT_6ParamsE --------------------------
	.section	.text._ZN7cutlass13device_kernelIN5flash11enable_sm90INS1_16FlashAttnFwdSm90INS1_25CollectiveMainloopFwdSm90ILi2EN4cute5tupleIJNS5_1CILi1EEES8_S8_EEENS6_IJNS7_ILi192EEESA_NS7_ILi64EEEEEELi64ENS_6half_tEfNS_4arch4Sm90ELb0ELb0ELb0ELb0ELb0ELb0ELb0ELb0ELb1ELb1ELb0ELb0EEENS1_21CollectiveEpilogueFwdINS6_IJSA_SB_SA_EEES9_SD_SF_Li384ELb0ELb1ELb0ELb0EEENS1_29StaticPersistentTileSchedulerILb0EEEEEEEEEvNT_6ParamsE,"ax",@progbits
	.align	128
.text._ZN7cutlass13device_kernelIN5flash11enable_sm90INS1_16FlashAttnFwdSm90INS1_25CollectiveMainloopFwdSm90ILi2EN4cute5tupleIJNS5_1CILi1EEES8_S8_EEENS6_IJNS7_ILi192EEESA_NS7_ILi64EEEEEELi64ENS_6half_tEfNS_4arch4Sm90ELb0ELb0ELb0ELb0ELb0ELb0ELb0ELb0ELb1ELb1ELb0ELb0EEENS1_21CollectiveEpilogueFwdINS6_IJSA_SB_SA_EEES9_SD_SF_Li384ELb0ELb1ELb0ELb0EEENS1_29StaticPersistentTileSchedulerILb0EEEEEEEEEvNT_6ParamsE:
        .type           _ZN7cutlass13device_kernelIN5flash11enable_sm90INS1_16FlashAttnFwdSm90INS1_25CollectiveMainloopFwdSm90ILi2EN4cute5tupleIJNS5_1CILi1EEES8_S8_EEENS6_IJNS7_ILi192EEESA_NS7_ILi64EEEEEELi64ENS_6half_tEfNS_4arch4Sm90ELb0ELb0ELb0ELb0ELb0ELb0ELb0ELb0ELb1ELb1ELb0ELb0EEENS1_21CollectiveEpilogueFwdINS6_IJSA_SB_SA_EEES9_SD_SF_Li384ELb0ELb1ELb0ELb0EEENS1_29StaticPersistentTileSchedulerILb0EEEEEEEEEvNT_6ParamsE,@function
        .size           _ZN7cutlass13device_kernelIN5flash11enable_sm90INS1_16FlashAttnFwdSm90INS1_25CollectiveMainloopFwdSm90ILi2EN4cute5tupleIJNS5_1CILi1EEES8_S8_EEENS6_IJNS7_ILi192EEESA_NS7_ILi64EEEEEELi64ENS_6half_tEfNS_4arch4Sm90ELb0ELb0ELb0ELb0ELb0ELb0ELb0ELb0ELb1ELb1ELb0ELb0EEENS1_21CollectiveEpilogueFwdINS6_IJSA_SB_SA_EEES9_SD_SF_Li384ELb0ELb1ELb0ELb0EEENS1_29StaticPersistentTileSchedulerILb0EEEEEEEEEvNT_6ParamsE,(.L_x_9 - _ZN7cutlass13device_kernelIN5flash11enable_sm90INS1_16FlashAttnFwdSm90INS1_25CollectiveMainloopFwdSm90ILi2EN4cute5tupleIJNS5_1CILi1EEES8_S8_EEENS6_IJNS7_ILi192EEESA_NS7_ILi64EEEEEELi64ENS_6half_tEfNS_4arch4Sm90ELb0ELb0ELb0ELb0ELb0ELb0ELb0ELb0ELb1ELb1ELb0ELb0EEENS1_21CollectiveEpilogueFwdINS6_IJSA_SB_SA_EEES9_SD_SF_Li384ELb0ELb1ELb0ELb0EEENS1_29StaticPersistentTileSchedulerILb0EEEEEEEEEvNT_6ParamsE)
        .other          _ZN7cutlass13device_kernelIN5flash11enable_sm90INS1_16FlashAttnFwdSm90INS1_25CollectiveMainloopFwdSm90ILi2EN4cute5tupleIJNS5_1CILi1EEES8_S8_EEENS6_IJNS7_ILi192EEESA_NS7_ILi64EEEEEELi64ENS_6half_tEfNS_4arch4Sm90ELb0ELb0ELb0ELb0ELb0ELb0ELb0ELb0ELb1ELb1ELb0ELb0EEENS1_21CollectiveEpilogueFwdINS6_IJSA_SB_SA_EEES9_SD_SF_Li384ELb0ELb1ELb0ELb0EEENS1_29StaticPersistentTileSchedulerILb0EEEEEEEEEvNT_6ParamsE,@"STO_CUDA_ENTRY STV_DEFAULT"
_ZN7cutlass13device_kernelIN5flash11enable_sm90INS1_16FlashAttnFwdSm90INS1_25CollectiveMainloopFwdSm90ILi2EN4cute5tupleIJNS5_1CILi1EEES8_S8_EEENS6_IJNS7_ILi192EEESA_NS7_ILi64EEEEEELi64ENS_6half_tEfNS_4arch4Sm90ELb0ELb0ELb0ELb0ELb0ELb0ELb0ELb0ELb1ELb1ELb0ELb0EEENS1_21CollectiveEpilogueFwdINS6_IJSA_SB_SA_EEES9_SD_SF_Li384ELb0ELb1ELb0ELb0EEENS1_29StaticPersistentTileSchedulerILb0EEEEEEEEEvNT_6ParamsE:
[----:B------:R-:W-:Y:S01]  /*0000*/  LDC R1, c[0x0][0x37c] ;  /* 0x0000df00ff017b82 */ /* 0x000fe20000000800 */
[----:B------:R-:W-:Y:S05]  /*0010*/  EXIT ;  /* 0x000000000000794d */ /* 0x000fea0003800000 */
.L_x_0:
[----:B------:R-:W-:-:S00]  /*0020*/  BRA `(.L_x_0) ;  /* 0xfffffffc00fc7947 */ /* 0x000fc0000383ffff */
[----:B------:R-:W-:-:S00]  /*0030*/  NOP ;  /* 0x0000000000007918 */ /* 0x000fc00000000000 */
        /* <DEDUP_REMOVED lines=12> */
.L_x_9:


//--------------------- .text._ZN7cutlass13device_kernelIN5flash11enable_sm90INS1_16FlashAttnFwdSm90INS1_25CollectiveMainloopFwdSm90ILi2EN4cute5tupleIJNS5_1CILi1EEES8_S8_EEENS6_IJNS7_ILi192EEESA_NS7_ILi64EEEEEELi64ENS_6half_tEfNS_4arch4Sm90ELb0ELb0ELb0ELb1ELb0ELb0ELb0ELb0ELb1ELb1ELb0ELb0EEENS1_21CollectiveEpilogueFwdINS6_IJSA_SB_SA_EEES9_SD_SF_Li384ELb1ELb1ELb0ELb0EEENS1_36VarlenDynamicPersistentTileSchedulerILi192ELi192ELi384ELi128ELb0ELb1ELb1ELb0ELb1ELb1EEEEEEEEEvNT_6ParamsE --------------------------
	.section	.text._ZN7cutlass13device_kernelIN5flash11enable_sm90INS1_16FlashAttnFwdSm90INS1_25CollectiveMainloopFwdSm90ILi2EN4cute5tupleIJNS5_1CILi1EEES8_S8_EEENS6_IJNS7_ILi192EEESA_NS7_ILi64EEEEEELi64ENS_6half_tEfNS_4arch4Sm90ELb0ELb0ELb0ELb1ELb0ELb0ELb0ELb0ELb1ELb1ELb0ELb0EEENS1_21CollectiveEpilogueFwdINS6_IJSA_SB_SA_EEES9_SD_SF_Li384ELb1ELb1ELb0ELb0EEENS1_36VarlenDynamicPersistentTileSchedulerILi192ELi192ELi384ELi128ELb0ELb1ELb1ELb0ELb1ELb1EEEEEEEEEvNT_6ParamsE,"ax",@progbits
	.align	128
.text._ZN7cutlass13device_kernelIN5flash11enable_sm90INS1_16FlashAttnFwdSm90INS1_25CollectiveMainloopFwdSm90ILi2EN4cute5tupleIJNS5_1CILi1EEES8_S8_EEENS6_IJNS7_ILi192EEESA_NS7_ILi64EEEEEELi64ENS_6half_tEfNS_4arch4Sm90ELb0ELb0ELb0ELb1ELb0ELb0ELb0ELb0ELb1ELb1ELb0ELb0EEENS1_21CollectiveEpilogueFwdINS6_IJSA_SB_SA_EEES9_SD_SF_Li384ELb1ELb1ELb0ELb0EEENS1_36VarlenDynamicPersistentTileSchedulerILi192ELi192ELi384ELi128ELb0ELb1ELb1ELb0ELb1ELb1EEEEEEEEEvNT_6ParamsE:
        .type           _ZN7cutlass13device_kernelIN5flash11enable_sm90INS1_16FlashAttnFwdSm90INS1_25CollectiveMainloopFwdSm90ILi2EN4cute5tupleIJNS5_1CILi1EEES8_S8_EEENS6_IJNS7_ILi192EEESA_NS7_ILi64EEEEEELi64ENS_6half_tEfNS_4arch4Sm90ELb0ELb0ELb0ELb1ELb0ELb0ELb0ELb0ELb1ELb1ELb0ELb0EEENS1_21CollectiveEpilogueFwdINS6_IJSA_SB_SA_EEES9_SD_SF_Li384ELb1ELb1ELb0ELb0EEENS1_36VarlenDynamicPersistentTileSchedulerILi192ELi192ELi384ELi128ELb0ELb1ELb1ELb0ELb1ELb1EEEEEEEEEvNT_6ParamsE,@function
        .size           _ZN7cutlass13device_kernelIN5flash11enable_sm90INS1_16FlashAttnFwdSm90INS1_25CollectiveMainloopFwdSm90ILi2EN4cute5tupleIJNS5_1CILi1EEES8_S8_EEENS6_IJNS7_ILi192EEESA_NS7_ILi64EEEEEELi64ENS_6half_tEfNS_4arch4Sm90ELb0ELb0ELb0ELb1ELb0ELb0ELb0ELb0ELb1ELb1ELb0ELb0EEENS1_21CollectiveEpilogueFwdINS6_IJSA_SB_SA_EEES9_SD_SF_Li384ELb1ELb1ELb0ELb0EEENS1_36VarlenDynamicPersistentTileSchedulerILi192ELi192ELi384ELi128ELb0ELb1ELb1ELb0ELb1ELb1EEEEEEEEEvNT_6ParamsE,(.L_x_10 - _ZN7cutlass13device_kernelIN5flash11enable_sm90INS1_16FlashAttnFwdSm90INS1_25CollectiveMainloopFwdSm90ILi2EN4cute5tupleIJNS5_1CILi1EEES8_S8_EEENS6_IJNS7_ILi192EEESA_NS7_ILi64EEEEEELi64ENS_6half_tEfNS_4arch4Sm90ELb0ELb0ELb0ELb1ELb0ELb0ELb0ELb0ELb1ELb1ELb0ELb0EEENS1_21CollectiveEpilogueFwdINS6_IJSA_SB_SA_EEES9_SD_SF_Li384ELb1ELb1ELb0ELb0EEENS1_36VarlenDynamicPersistentTileSchedulerILi192ELi192ELi384ELi128ELb0ELb1ELb1ELb0ELb1ELb1EEEEEEEEEvNT_6ParamsE)
        .other          _ZN7cutlass13device_kernelIN5flash11enable_sm90INS1_16FlashAttnFwdSm90INS1_25CollectiveMainloopFwdSm90ILi2EN4cute5tupleIJNS5_1CILi1EEES8_S8_EEENS6_IJNS7_ILi192EEESA_NS7_ILi64EEEEEELi64ENS_6half_tEfNS_4arch4Sm90ELb0ELb0ELb0ELb1ELb0ELb0ELb0ELb0ELb1ELb1ELb0ELb0EEENS1_21CollectiveEpilogueFwdINS6_IJSA_SB_SA_EEES9_SD_SF_Li384ELb1ELb1ELb0ELb0EEENS1_36VarlenDynamicPersistentTileSchedulerILi192ELi192ELi384ELi128ELb0ELb1ELb1ELb0ELb1ELb1EEEEEEEEEvNT_6ParamsE,@"STO_CUDA_ENTRY STV_DEFAULT"
_ZN7cutlass13device_kernelIN5flash11enable_sm90INS1_16FlashAttnFwdSm90INS1_25CollectiveMainloopFwdSm90ILi2EN4cute5tupleIJNS5_1CILi1EEES8_S8_EEENS6_IJNS7_ILi192EEESA_NS7_ILi64EEEEEELi64ENS_6half_tEfNS_4arch4Sm90ELb0ELb0ELb0ELb1ELb0ELb0ELb0ELb0ELb1ELb1ELb0ELb0EEENS1_21CollectiveEpilogueFwdINS6_IJSA_SB_SA_EEES9_SD_SF_Li384ELb1ELb1ELb0ELb0EEENS1_36VarlenDynamicPersistentTileSchedulerILi192ELi192ELi384ELi128ELb0ELb1ELb1ELb0ELb1ELb1EEEEEEEEEvNT_6ParamsE:
[----:B------:R-:W-:Y:S01]  /*0000*/  LDC R1, c[0x0][0x37c] ;  /* 0x0000df00ff017b82 */ /* 0x000fe20000000800 */
[----:B------:R-:W-:Y:S05]  /*0010*/  EXIT ;  /* 0x000000000000794d */ /* 0x000fea0003800000 */
.L_x_1:
        /* <DEDUP_REMOVED lines=14> */
.L_x_10:


//--------------------- .text._ZN7cutlass13device_kernelIN5flash11enable_sm90INS1_16FlashAttnFwdSm90INS1_25CollectiveMainloopFwdSm90ILi2EN4cute5tupleIJNS5_1CILi1EEES8_S8_EEENS6_IJNS7_ILi192EEESA_NS7_ILi64EEEEEELi64ENS_6half_tEfNS_4arch4Sm90ELb0ELb0ELb0ELb1ELb0ELb1ELb0ELb0ELb1ELb1ELb0ELb0EEENS1_21CollectiveEpilogueFwdINS6_IJSA_SB_SA_EEES9_SD_SF_Li384ELb1ELb1ELb0ELb0EEENS1_36VarlenDynamicPersistentTileSchedulerILi192ELi192ELi384ELi128ELb0ELb1ELb1ELb0ELb1ELb1EEEEEEEEEvNT_6ParamsE --------------------------
	.section	.text._ZN7cutlass13device_kernelIN5flash11enable_sm90INS1_16FlashAttnFwdSm90INS1_25CollectiveMainloopFwdSm90ILi2EN4cute5tupleIJNS5_1CILi1EEES8_S8_EEENS6_IJNS7_ILi192EEESA_NS7_ILi64EEEEEELi64ENS_6half_tEfNS_4arch4Sm90ELb0ELb0ELb0ELb1ELb0ELb1ELb0ELb0ELb1ELb1ELb0ELb0EEENS1_21CollectiveEpilogueFwdINS6_IJSA_SB_SA_EEES9_SD_SF_Li384ELb1ELb1ELb0ELb0EEENS1_36VarlenDynamicPersistentTileSchedulerILi192ELi192ELi384ELi128ELb0ELb1ELb1ELb0ELb1ELb1EEEEEEEEEvNT_6ParamsE,"ax",@progbits
	.align	128
.text._ZN7cutlass13device_kernelIN5flash11enable_sm90INS1_16FlashAttnFwdSm90INS1_25CollectiveMainloopFwdSm90ILi2EN4cute5tupleIJNS5_1CILi1EEES8_S8_EEENS6_IJNS7_ILi192EEESA_NS7_ILi64EEEEEELi64ENS_6half_tEfNS_4arch4Sm90ELb0ELb0ELb0ELb1ELb0ELb1ELb0ELb0ELb1ELb1ELb0ELb0EEENS1_21CollectiveEpilogueFwdINS6_IJSA_SB_SA_EEES9_SD_SF_Li384ELb1ELb1ELb0ELb0EEENS1_36VarlenDynamicPersistentTileSchedulerILi192ELi192ELi384ELi128ELb0ELb1ELb1ELb0ELb1ELb1EEEEEEEEEvNT_6ParamsE:
        .type           _ZN7cutlass13device_kernelIN5flash11enable_sm90INS1_16FlashAttnFwdSm90INS1_25CollectiveMainloopFwdSm90ILi2EN4cute5tupleIJNS5_1CILi1EEES8_S8_EEENS6_IJNS7_ILi192EEESA_NS7_ILi64EEEEEELi64ENS_6half_tEfNS_4arch4Sm90ELb0ELb0ELb0ELb1ELb0ELb1ELb0ELb0ELb1ELb1ELb0ELb0EEENS1_21CollectiveEpilogueFwdINS6_IJSA_SB_SA_EEES9_SD_SF_Li384ELb1ELb1ELb0ELb0EEENS1_36VarlenDynamicPersistentTileSchedulerILi192ELi192ELi384ELi128ELb0ELb1ELb1ELb0ELb1ELb1EEEEEEEEEvNT_6ParamsE,@function
        .size           _ZN7cutlass13device_kernelIN5flash11enable_sm90INS1_16FlashAttnFwdSm90INS1_25CollectiveMainloopFwdSm90ILi2EN4cute5tupleIJNS5_1CILi1EEES8_S8_EEENS6_IJNS7_ILi192EEESA_NS7_ILi64EEEEEELi64ENS_6half_tEfNS_4arch4Sm90ELb0ELb0ELb0ELb1ELb0ELb1ELb0ELb0ELb1ELb1ELb0ELb0EEENS1_21CollectiveEpilogueFwdINS6_IJSA_SB_SA_EEES9_SD_SF_Li384ELb1ELb1ELb0ELb0EEENS1_36VarlenDynamicPersistentTileSchedulerILi192ELi192ELi384ELi128ELb0ELb1ELb1ELb0ELb1ELb1EEEEEEEEEvNT_6ParamsE,(.L_x_11 - _ZN7cutlass13device_kernelIN5flash11enable_sm90INS1_16FlashAttnFwdSm90INS1_25CollectiveMainloopFwdSm90ILi2EN4cute5tupleIJNS5_1CILi1EEES8_S8_EEENS6_IJNS7_ILi192EEESA_NS7_ILi64EEEEEELi64ENS_6half_tEfNS_4arch4Sm90ELb0ELb0ELb0ELb1ELb0ELb1ELb0ELb0ELb1ELb1ELb0ELb0EEENS1_21CollectiveEpilogueFwdINS6_IJSA_SB_SA_EEES9_SD_SF_Li384ELb1ELb1ELb0ELb0EEENS1_36VarlenDynamicPersistentTileSchedulerILi192ELi192ELi384ELi128ELb0ELb1ELb1ELb0ELb1ELb1EEEEEEEEEvNT_6ParamsE)
        .other          _ZN7cutlass13device_kernelIN5flash11enable_sm90INS1_16FlashAttnFwdSm90INS1_25CollectiveMainloopFwdSm90ILi2EN4cute5tupleIJNS5_1CILi1EEES8_S8_EEENS6_IJNS7_ILi192EEESA_NS7_ILi64EEEEEELi64ENS_6half_tEfNS_4arch4Sm90ELb0ELb0ELb0ELb1ELb0ELb1ELb0ELb0ELb1ELb1ELb0ELb0EEENS1_21CollectiveEpilogueFwdINS6_IJSA_SB_SA_EEES9_SD_SF_Li384ELb1ELb1ELb0ELb0EEENS1_36VarlenDynamicPersistentTileSchedulerILi192ELi192ELi384ELi128ELb0ELb1ELb1ELb0ELb1ELb1EEEEEEEEEvNT_6ParamsE,@"STO_CUDA_ENTRY STV_DEFAULT"
_ZN7cutlass13device_kernelIN5flash11enable_sm90INS1_16FlashAttnFwdSm90INS1_25CollectiveMainloopFwdSm90ILi2EN4cute5tupleIJNS5_1CILi1EEES8_S8_EEENS6_IJNS7_ILi192EEESA_NS7_ILi64EEEEEELi64ENS_6half_tEfNS_4arch4Sm90ELb0ELb0ELb0ELb1ELb0ELb1ELb0ELb0ELb1ELb1ELb0ELb0EEENS1_21CollectiveEpilogueFwdINS6_IJSA_SB_SA_EEES9_SD_SF_Li384ELb1ELb1ELb0ELb0EEENS1_36VarlenDynamicPersistentTileSchedulerILi192ELi192ELi384ELi128ELb0ELb1ELb1ELb0ELb1ELb1EEEEEEEEEvNT_6ParamsE:
[----:B------:R-:W-:Y:S01]  /*0000*/  LDC R1, c[0x0][0x37c] ;  /* 0x0000df00ff017b82 */ /* 0x000fe20000000800 */
[----:B------:R-:W-:Y:S05]  /*0010*/  EXIT ;  /* 0x000000000000794d */ /* 0x000fea0003800000 */
.L_x_2:
        /* <DEDUP_REMOVED lines=14> */
.L_x_11:


//--------------------- .text._ZN7cutlass13device_kernelIN5flash11enable_sm90INS1_16FlashAttnFwdSm90INS1_25CollectiveMainloopFwdSm90ILi2EN4cute5tupleIJNS5_1CILi1EEES8_S8_EEENS6_IJNS7_ILi192EEENS7_ILi128EEENS7_ILi64EEEEEELi64ENS_6half_tEfNS_4arch4Sm90ELb0ELb1ELb0ELb0ELb0ELb0ELb0ELb1ELb1ELb1ELb0ELb0EEENS1_21CollectiveEpilogueFwdINS6_IJSA_SC_SB_EEES9_SE_SG_Li384ELb0ELb1ELb0ELb0EEENS1_30DynamicPersistentTileSchedulerILi384ELi128ELb0ELb1ELb1EEEEEEEEEvNT_6ParamsE --------------------------
	.section	.text._ZN7cutlass13device_kernelIN5flash11enable_sm90INS1_16FlashAttnFwdSm90INS1_25CollectiveMainloopFwdSm90ILi2EN4cute5tupleIJNS5_1CILi1EEES8_S8_EEENS6_IJNS7_ILi192EEENS7_ILi128EEENS7_ILi64EEEEEELi64ENS_6half_tEfNS_4arch4Sm90ELb0ELb1ELb0ELb0ELb0ELb0ELb0ELb1ELb1ELb1ELb0ELb0EEENS1_21CollectiveEpilogueFwdINS6_IJSA_SC_SB_EEES9_SE_SG_Li384ELb0ELb1ELb0ELb0EEENS1_30DynamicPersistentTileSchedulerILi384ELi128ELb0ELb1ELb1EEEEEEEEEvNT_6ParamsE,"ax",@progbits
	.align	128
.text._ZN7cutlass13device_kernelIN5flash11enable_sm90INS1_16FlashAttnFwdSm90INS1_25CollectiveMainloopFwdSm90ILi2EN4cute5tupleIJNS5_1CILi1EEES8_S8_EEENS6_IJNS7_ILi192EEENS7_ILi128EEENS7_ILi64EEEEEELi64ENS_6half_tEfNS_4arch4Sm90ELb0ELb1ELb0ELb0ELb0ELb0ELb0ELb1ELb1ELb1ELb0ELb0EEENS1_21CollectiveEpilogueFwdINS6_IJSA_SC_SB_EEES9_SE_SG_Li384ELb0ELb1ELb0ELb0EEENS1_30DynamicPersistentTileSchedulerILi384ELi128ELb0ELb1ELb1EEEEEEEEEvNT_6ParamsE:
        .type           _ZN7cutlass13device_kernelIN5flash11enable_sm90INS1_16FlashAttnFwdSm90INS1_25CollectiveMainloopFwdSm90ILi2EN4cute5tupleIJNS5_1CILi1EEES8_S8_EEENS6_IJNS7_ILi192EEENS7_ILi128EEENS7_ILi64EEEEEELi64ENS_6half_tEfNS_4arch4Sm90ELb0ELb1ELb0ELb0ELb0ELb0ELb0ELb1ELb1ELb1ELb0ELb0EEENS1_21CollectiveEpilogueFwdINS6_IJSA_SC_SB_EEES9_SE_SG_Li384ELb0ELb1ELb0ELb0EEENS1_30DynamicPersistentTileSchedulerILi384ELi128ELb0ELb1ELb1EEEEEEEEEvNT_6ParamsE,@function
        .size           _ZN7cutlass13device_kernelIN5flash11enable_sm90INS1_16FlashAttnFwdSm90INS1_25CollectiveMainloopFwdSm90ILi2EN4cute5tupleIJNS5_1CILi1EEES8_S8_EEENS6_IJNS7_ILi192EEENS7_ILi128EEENS7_ILi64EEEEEELi64ENS_6half_tEfNS_4arch4Sm90ELb0ELb1ELb0ELb0ELb0ELb0ELb0ELb1ELb1ELb1ELb0ELb0EEENS1_21CollectiveEpilogueFwdINS6_IJSA_SC_SB_EEES9_SE_SG_Li384ELb0ELb1ELb0ELb0EEENS1_30DynamicPersistentTileSchedulerILi384ELi128ELb0ELb1ELb1EEEEEEEEEvNT_6ParamsE,(.L_x_12 - _ZN7cutlass13device_kernelIN5flash11enable_sm90INS1_16FlashAttnFwdSm90INS1_25CollectiveMainloopFwdSm90ILi2EN4cute5tupleIJNS5_1CILi1EEES8_S8_EEENS6_IJNS7_ILi192EEENS7_ILi128EEENS7_ILi64EEEEEELi64ENS_6half_tEfNS_4arch4Sm90ELb0ELb1ELb0ELb0ELb0ELb0ELb0ELb1ELb1ELb1ELb0ELb0EEENS1_21CollectiveEpilogueFwdINS6_IJSA_SC_SB_EEES9_SE_SG_Li384ELb0ELb1ELb0ELb0EEENS1_30DynamicPersistentTileSchedulerILi384ELi128ELb0ELb1ELb1EEEEEEEEEvNT_6ParamsE)
        .other          _ZN7cutlass13device_kernelIN5flash11enable_sm90INS1_16FlashAttnFwdSm90INS1_25CollectiveMainloopFwdSm90ILi2EN4cute5tupleIJNS5_1CILi1EEES8_S8_EEENS6_IJNS7_ILi192EEENS7_ILi128EEENS7_ILi64EEEEEELi64ENS_6half_tEfNS_4arch4Sm90ELb0ELb1ELb0ELb0ELb0ELb0ELb0ELb1ELb1ELb1ELb0ELb0EEENS1_21CollectiveEpilogueFwdINS6_IJSA_SC_SB_EEES9_SE_SG_Li384ELb0ELb1ELb0ELb0EEENS1_30DynamicPersistentTileSchedulerILi384ELi128ELb0ELb1ELb1EEEEEEEEEvNT_6ParamsE,@"STO_CUDA_ENTRY STV_DEFAULT"
_ZN7cutlass13device_kernelIN5flash11enable_sm90INS1_16FlashAttnFwdSm90INS1_25CollectiveMainloopFwdSm90ILi2EN4cute5tupleIJNS5_1CILi1EEES8_S8_EEENS6_IJNS7_ILi192EEENS7_ILi128EEENS7_ILi64EEEEEELi64ENS_6half_tEfNS_4arch4Sm90ELb0ELb1ELb0ELb0ELb0ELb0ELb0ELb1ELb1ELb1ELb0ELb0EEENS1_21CollectiveEpilogueFwdINS6_IJSA_SC_SB_EEES9_SE_SG_Li384ELb0ELb1ELb0ELb0EEENS1_30DynamicPersistentTileSchedulerILi384ELi128ELb0ELb1ELb1EEEEEEEEEvNT_6ParamsE:
[----:B------:R-:W-:Y:S01]  /*0000*/  LDC R1, c[0x0][0x37c] ;  /* 0x0000df00ff017b82 */ /* 0x000fe20000000800 */
[----:B------:R-:W-:Y:S05]  /*0010*/  EXIT ;  /* 0x000000000000794d */ /* 0x000fea0003800000 */
.L_x_3:
        /* <DEDUP_REMOVED lines=14> */
.L_x_12:


//--------------------- .text._ZN7cutlass13device_kernelIN5flash11enable_sm90INS1_16FlashAttnFwdSm90INS1_25CollectiveMainloopFwdSm90ILi2EN4cute5tupleIJNS5_1CILi1EEES8_S8_EEENS6_IJNS7_ILi192EEENS7_ILi128EEENS7_ILi64EEEEEELi64ENS_6half_tEfNS_4arch4Sm90ELb0ELb1ELb0ELb1ELb0ELb0ELb0ELb1ELb1ELb1ELb0ELb0EEENS1_21CollectiveEpilogueFwdINS6_IJSA_SC_SB_EEES9_SE_SG_Li384ELb1ELb1ELb0ELb0EEENS1_36VarlenDynamicPersistentTileSchedulerILi192ELi128ELi384ELi128ELb0ELb1ELb1ELb1ELb0ELb1EEEEEEEEEvNT_6ParamsE --------------------------
	.section	.text._ZN7cutlass13device_kernelIN5flash11enable_sm90INS1_16FlashAttnFwdSm90INS1_25CollectiveMainloopFwdSm90ILi2EN4cute5tupleIJNS5_1CILi1EEES8_S8_EEENS6_IJNS7_ILi192EEENS7_ILi128EEENS7_ILi64EEEEEELi64ENS_6half_tEfNS_4arch4Sm90ELb0ELb1ELb0ELb1ELb0ELb0ELb0ELb1ELb1ELb1ELb0ELb0EEENS1_21CollectiveEpilogueFwdINS6_IJSA_SC_SB_EEES9_SE_SG_Li384ELb1ELb1ELb0ELb0EEENS1_36VarlenDynamicPersistentTileSchedulerILi192ELi128ELi384ELi128ELb0ELb1ELb1ELb1ELb0ELb1EEEEEEEEEvNT_6ParamsE,"ax",@progbits
	.align	128
.text._ZN7cutlass13device_kernelIN5flash11enable_sm90INS1_16FlashAttnFwdSm90INS1_25CollectiveMainloopFwdSm90ILi2EN4cute5tupleIJNS5_1CILi1EEES8_S8_EEENS6_IJNS7_ILi192EEENS7_ILi128EEENS7_ILi64EEEEEELi64ENS_6half_tEfNS_4arch4Sm90ELb0ELb1ELb0ELb1ELb0ELb0ELb0ELb1ELb1ELb1ELb0ELb0EEENS1_21CollectiveEpilogueFwdINS6_IJSA_SC_SB_EEES9_SE_SG_Li384ELb1ELb1ELb0ELb0EEENS1_36VarlenDynamicPersistentTileSchedulerILi192ELi128ELi384ELi128ELb0ELb1ELb1ELb1ELb0ELb1EEEEEEEEEvNT_6ParamsE:
        .type           _ZN7cutlass13device_kernelIN5flash11enable_sm90INS1_16FlashAttnFwdSm90INS1_25CollectiveMainloopFwdSm90ILi2EN4cute5tupleIJNS5_1CILi1EEES8_S8_EEENS6_IJNS7_ILi192EEENS7_ILi128EEENS7_ILi64EEEEEELi64ENS_6half_tEfNS_4arch4Sm90ELb0ELb1ELb0ELb1ELb0ELb0ELb0ELb1ELb1ELb1ELb0ELb0EEENS1_21CollectiveEpilogueFwdINS6_IJSA_SC_SB_EEES9_SE_SG_Li384ELb1ELb1ELb0ELb0EEENS1_36VarlenDynamicPersistentTileSchedulerILi192ELi128ELi384ELi128ELb0ELb1ELb1ELb1ELb0ELb1EEEEEEEEEvNT_6ParamsE,@function
        .size           _ZN7cutlass13device_kernelIN5flash11enable_sm90INS1_16FlashAttnFwdSm90INS1_25CollectiveMainloopFwdSm90ILi2EN4cute5tupleIJNS5_1CILi1EEES8_S8_EEENS6_IJNS7_ILi192EEENS7_ILi128EEENS7_ILi64EEEEEELi64ENS_6half_tEfNS_4arch4Sm90ELb0ELb1ELb0ELb1ELb0ELb0ELb0ELb1ELb1ELb1ELb0ELb0EEENS1_21CollectiveEpilogueFwdINS6_IJSA_SC_SB_EEES9_SE_SG_Li384ELb1ELb1ELb0ELb0EEENS1_36VarlenDynamicPersistentTileSchedulerILi192ELi128ELi384ELi128ELb0ELb1ELb1ELb1ELb0ELb1EEEEEEEEEvNT_6ParamsE,(.L_x_13 - _ZN7cutlass13device_kernelIN5flash11enable_sm90INS1_16FlashAttnFwdSm90INS1_25CollectiveMainloopFwdSm90ILi2EN4cute5tupleIJNS5_1CILi1EEES8_S8_EEENS6_IJNS7_ILi192EEENS7_ILi128EEENS7_ILi64EEEEEELi64ENS_6half_tEfNS_4arch4Sm90ELb0ELb1ELb0ELb1ELb0ELb0ELb0ELb1ELb1ELb1ELb0ELb0EEENS1_21CollectiveEpilogueFwdINS6_IJSA_SC_SB_EEES9_SE_SG_Li384ELb1ELb1ELb0ELb0EEENS1_36VarlenDynamicPersistentTileSchedulerILi192ELi128ELi384ELi128ELb0ELb1ELb1ELb1ELb0ELb1EEEEEEEEEvNT_6ParamsE)
        .other          _ZN7cutlass13device_kernelIN5flash11enable_sm90INS1_16FlashAttnFwdSm90INS1_25CollectiveMainloopFwdSm90ILi2EN4cute5tupleIJNS5_1CILi1EEES8_S8_EEENS6_IJNS7_ILi192EEENS7_ILi128EEENS7_ILi64EEEEEELi64ENS_6half_tEfNS_4arch4Sm90ELb0ELb1ELb0ELb1ELb0ELb0ELb0ELb1ELb1ELb1ELb0ELb0EEENS1_21CollectiveEpilogueFwdINS6_IJSA_SC_SB_EEES9_SE_SG_Li384ELb1ELb1ELb0ELb0EEENS1_36VarlenDynamicPersistentTileSchedulerILi192ELi128ELi384ELi128ELb0ELb1ELb1ELb1ELb0ELb1EEEEEEEEEvNT_6ParamsE,@"STO_CUDA_ENTRY STV_DEFAULT"
_ZN7cutlass13device_kernelIN5flash11enable_sm90INS1_16FlashAttnFwdSm90INS1_25CollectiveMainloopFwdSm90ILi2EN4cute5tupleIJNS5_1CILi1EEES8_S8_EEENS6_IJNS7_ILi192EEENS7_ILi128EEENS7_ILi64EEEEEELi64ENS_6half_tEfNS_4arch4Sm90ELb0ELb1ELb0ELb1ELb0ELb0ELb0ELb1ELb1ELb1ELb0ELb0EEENS1_21CollectiveEpilogueFwdINS6_IJSA_SC_SB_EEES9_SE_SG_Li384ELb1ELb1ELb0ELb0EEENS1_36VarlenDynamicPersistentTileSchedulerILi192ELi128ELi384ELi128ELb0ELb1ELb1ELb1ELb0ELb1EEEEEEEEEvNT_6ParamsE:
[----:B------:R-:W-:Y:S01]  /*0000*/  LDC R1, c[0x0][0x37c] ;  /* 0x0000df00ff017b82 */ /* 0x000fe20000000800 */
[----:B------:R-:W-:Y:S05]  /*0010*/  EXIT ;  /* 0x000000000000794d */ /* 0x000fea0003800000 */
.L_x_4:
        /* <DEDUP_REMOVED lines=14> */
.L_x_13:


//--------------------- .text._ZN7cutlass13device_kernelIN5flash11enable_sm90INS1_16FlashAttnFwdSm90INS1_25CollectiveMainloopFwdSm90ILi2EN4cute5tupleIJNS5_1CILi1EEES8_S8_EEENS6_IJNS7_ILi192EEENS7_ILi128EEENS7_ILi64EEEEEELi64ENS_6half_tEfNS_4arch4Sm90ELb0ELb1ELb0ELb1ELb0ELb1ELb0ELb1ELb1ELb1ELb0ELb0EEENS1_21CollectiveEpilogueFwdINS6_IJSA_SC_SB_EEES9_SE_SG_Li384ELb1ELb1ELb0ELb0EEENS1_36VarlenDynamicPersistentTileSchedulerILi192ELi128ELi384ELi128ELb0ELb1ELb1ELb1ELb0ELb1EEEEEEEEEvNT_6ParamsE --------------------------
	.section	.text._ZN7cutlass13device_kernelIN5flash11enable_sm90INS1_16FlashAttnFwdSm90INS1_25CollectiveMainloopFwdSm90ILi2EN4cute5tupleIJNS5_1CILi1EEES8_S8_EEENS6_IJNS7_ILi192EEENS7_ILi128EEENS7_ILi64EEEEEELi64ENS_6half_tEfNS_4arch4Sm90ELb0ELb1ELb0ELb1ELb0ELb1ELb0ELb1ELb1ELb1ELb0ELb0EEENS1_21CollectiveEpilogueFwdINS6_IJSA_SC_SB_EEES9_SE_SG_Li384ELb1ELb1ELb0ELb0EEENS1_36VarlenDynamicPersistentTileSchedulerILi192ELi128ELi384ELi128ELb0ELb1ELb1ELb1ELb0ELb1EEEEEEEEEvNT_6ParamsE,"ax",@progbits
	.align	128
.text._ZN7cutlass13device_kernelIN5flash11enable_sm90INS1_16FlashAttnFwdSm90INS1_25CollectiveMainloopFwdSm90ILi2EN4cute5tupleIJNS5_1CILi1EEES8_S8_EEENS6_IJNS7_ILi192EEENS7_ILi128EEENS7_ILi64EEEEEELi64ENS_6half_tEfNS_4arch4Sm90ELb0ELb1ELb0ELb1ELb0ELb1ELb0ELb1ELb1ELb1ELb0ELb0EEENS1_21CollectiveEpilogueFwdINS6_IJSA_SC_SB_EEES9_SE_SG_Li384ELb1ELb1ELb0ELb0EEENS1_36VarlenDynamicPersistentTileSchedulerILi192ELi128ELi384ELi128ELb0ELb1ELb1ELb1ELb0ELb1EEEEEEEEEvNT_6ParamsE:
        .type           _ZN7cutlass13device_kernelIN5flash11enable_sm90INS1_16FlashAttnFwdSm90INS1_25CollectiveMainloopFwdSm90ILi2EN4cute5tupleIJNS5_1CILi1EEES8_S8_EEENS6_IJNS7_ILi192EEENS7_ILi128EEENS7_ILi64EEEEEELi64ENS_6half_tEfNS_4arch4Sm90ELb0ELb1ELb0ELb1ELb0ELb1ELb0ELb1ELb1ELb1ELb0ELb0EEENS1_21CollectiveEpilogueFwdINS6_IJSA_SC_SB_EEES9_SE_SG_Li384ELb1ELb1ELb0ELb0EEENS1_36VarlenDynamicPersistentTileSchedulerILi192ELi128ELi384ELi128ELb0ELb1ELb1ELb1ELb0ELb1EEEEEEEEEvNT_6ParamsE,@function
        .size           _ZN7cutlass13device_kernelIN5flash11enable_sm90INS1_16FlashAttnFwdSm90INS1_25CollectiveMainloopFwdSm90ILi2EN4cute5tupleIJNS5_1CILi1EEES8_S8_EEENS6_IJNS7_ILi192EEENS7_ILi128EEENS7_ILi64EEEEEELi64ENS_6half_tEfNS_4arch4Sm90ELb0ELb1ELb0ELb1ELb0ELb1ELb0ELb1ELb1ELb1ELb0ELb0EEENS1_21CollectiveEpilogueFwdINS6_IJSA_SC_SB_EEES9_SE_SG_Li384ELb1ELb1ELb0ELb0EEENS1_36VarlenDynamicPersistentTileSchedulerILi192ELi128ELi384ELi128ELb0ELb1ELb1ELb1ELb0ELb1EEEEEEEEEvNT_6ParamsE,(.L_x_14 - _ZN7cutlass13device_kernelIN5flash11enable_sm90INS1_16FlashAttnFwdSm90INS1_25CollectiveMainloopFwdSm90ILi2EN4cute5tupleIJNS5_1CILi1EEES8_S8_EEENS6_IJNS7_ILi192EEENS7_ILi128EEENS7_ILi64EEEEEELi64ENS_6half_tEfNS_4arch4Sm90ELb0ELb1ELb0ELb1ELb0ELb1ELb0ELb1ELb1ELb1ELb0ELb0EEENS1_21CollectiveEpilogueFwdINS6_IJSA_SC_SB_EEES9_SE_SG_Li384ELb1ELb1ELb0ELb0EEENS1_36VarlenDynamicPersistentTileSchedulerILi192ELi128ELi384ELi128ELb0ELb1ELb1ELb1ELb0ELb1EEEEEEEEEvNT_6ParamsE)
        .other          _ZN7cutlass13device_kernelIN5flash11enable_sm90INS1_16FlashAttnFwdSm90INS1_25CollectiveMainloopFwdSm90ILi2EN4cute5tupleIJNS5_1CILi1EEES8_S8_EEENS6_IJNS7_ILi192EEENS7_ILi128EEENS7_ILi64EEEEEELi64ENS_6half_tEfNS_4arch4Sm90ELb0ELb1ELb0ELb1ELb0ELb1ELb0ELb1ELb1ELb1ELb0ELb0EEENS1_21CollectiveEpilogueFwdINS6_IJSA_SC_SB_EEES9_SE_SG_Li384ELb1ELb1ELb0ELb0EEENS1_36VarlenDynamicPersistentTileSchedulerILi192ELi128ELi384ELi128ELb0ELb1ELb1ELb1ELb0ELb1EEEEEEEEEvNT_6ParamsE,@"STO_CUDA_ENTRY STV_DEFAULT"
_ZN7cutlass13device_kernelIN5flash11enable_sm90INS1_16FlashAttnFwdSm90INS1_25CollectiveMainloopFwdSm90ILi2EN4cute5tupleIJNS5_1CILi1EEES8_S8_EEENS6_IJNS7_ILi192EEENS7_ILi128EEENS7_ILi64EEEEEELi64ENS_6half_tEfNS_4arch4Sm90ELb0ELb1ELb0ELb1ELb0ELb1ELb0ELb1ELb1ELb1ELb0ELb0EEENS1_21CollectiveEpilogueFwdINS6_IJSA_SC_SB_EEES9_SE_SG_Li384ELb1ELb1ELb0ELb0EEENS1_36VarlenDynamicPersistentTileSchedulerILi192ELi128ELi384ELi128ELb0ELb1ELb1ELb1ELb0ELb1EEEEEEEEEvNT_6ParamsE:
[----:B------:R-:W-:Y:S01]  /*0000*/  LDC R1, c[0x0][0x37c] ;  /* 0x0000df00ff017b82 */ /* 0x000fe20000000800 */
[----:B------:R-:W-:Y:S05]  /*0010*/  EXIT ;  /* 0x000000000000794d */ /* 0x000fea0003800000 */
.L_x_5:
        /* <DEDUP_REMOVED lines=14> */
.L_x_14:


//--------------------- .text._ZN7cutlass13device_kernelIN5flash11enable_sm90INS1_16FlashAttnFwdSm90INS1_25CollectiveMainloopFwdSm90ILi2EN4cute5tupleIJNS5_1CILi1EEES8_S8_EEENS6_IJNS7_ILi192EEENS7_ILi128EEENS7_ILi64EEEEEELi64ENS_6half_tEfNS_4arch4Sm90ELb1ELb0ELb0ELb0ELb0ELb0ELb0ELb1ELb1ELb1ELb0ELb0EEENS1_21CollectiveEpilogueFwdINS6_IJSA_SC_SB_EEES9_SE_SG_Li384ELb0ELb1ELb0ELb0EEENS1_30DynamicPersistentTileSchedulerILi384ELi128ELb0ELb1ELb1EEEEEEEEEvNT_6ParamsE --------------------------
	.section	.text._ZN7cutlass13device_kernelIN5flash11enable_sm90INS1_16FlashAttnFwdSm90INS1_25CollectiveMainloopFwdSm90ILi2EN4cute5tupleIJNS5_1CILi1EEES8_S8_EEENS6_IJNS7_ILi192EEENS7_ILi128EEENS7_ILi64EEEEEELi64ENS_6half_tEfNS_4arch4Sm90ELb1ELb0ELb0ELb0ELb0ELb0ELb0ELb1ELb1ELb1ELb0ELb0EEENS1_21CollectiveEpilogueFwdINS6_IJSA_SC_SB_EEES9_SE_SG_Li384ELb0ELb1ELb0ELb0EEENS1_30DynamicPersistentTileSchedulerILi384ELi128ELb0ELb1ELb1EEEEEEEEEvNT_6ParamsE,"ax",@progbits
	.align	128
.text._ZN7cutlass13device_kernelIN5flash11enable_sm90INS1_16FlashAttnFwdSm90INS1_25CollectiveMainloopFwdSm90ILi2EN4cute5tupleIJNS5_1CILi1EEES8_S8_EEENS6_IJNS7_ILi192EEENS7_ILi128EEENS7_ILi64EEEEEELi64ENS_6half_tEfNS_4arch4Sm90ELb1ELb0ELb0ELb0ELb0ELb0ELb0ELb1ELb1ELb1ELb0ELb0EEENS1_21CollectiveEpilogueFwdINS6_IJSA_SC_SB_EEES9_SE_SG_Li384ELb0ELb1ELb0ELb0EEENS1_30DynamicPersistentTileSchedulerILi384ELi128ELb0ELb1ELb1EEEEEEEEEvNT_6ParamsE:
        .type           _ZN7cutlass13device_kernelIN5flash11enable_sm90INS1_16FlashAttnFwdSm90INS1_25CollectiveMainloopFwdSm90ILi2EN4cute5tupleIJNS5_1CILi1EEES8_S8_EEENS6_IJNS7_ILi192EEENS7_ILi128EEENS7_ILi64EEEEEELi64ENS_6half_tEfNS_4arch4Sm90ELb1ELb0ELb0ELb0ELb0ELb0ELb0ELb1ELb1ELb1ELb0ELb0EEENS1_21CollectiveEpilogueFwdINS6_IJSA_SC_SB_EEES9_SE_SG_Li384ELb0ELb1ELb0ELb0EEENS1_30DynamicPersistentTileSchedulerILi384ELi128ELb0ELb1ELb1EEEEEEEEEvNT_6ParamsE,@function
        .size           _ZN7cutlass13device_kernelIN5flash11enable_sm90INS1_16FlashAttnFwdSm90INS1_25CollectiveMainloopFwdSm90ILi2EN4cute5tupleIJNS5_1CILi1EEES8_S8_EEENS6_IJNS7_ILi192EEENS7_ILi128EEENS7_ILi64EEEEEELi64ENS_6half_tEfNS_4arch4Sm90ELb1ELb0ELb0ELb0ELb0ELb0ELb0ELb1ELb1ELb1ELb0ELb0EEENS1_21CollectiveEpilogueFwdINS6_IJSA_SC_SB_EEES9_SE_SG_Li384ELb0ELb1ELb0ELb0EEENS1_30DynamicPersistentTileSchedulerILi384ELi128ELb0ELb1ELb1EEEEEEEEEvNT_6ParamsE,(.L_x_15 - _ZN7cutlass13device_kernelIN5flash11enable_sm90INS1_16FlashAttnFwdSm90INS1_25CollectiveMainloopFwdSm90ILi2EN4cute5tupleIJNS5_1CILi1EEES8_S8_EEENS6_IJNS7_ILi192EEENS7_ILi128EEENS7_ILi64EEEEEELi64ENS_6half_tEfNS_4arch4Sm90ELb1ELb0ELb0ELb0ELb0ELb0ELb0ELb1ELb1ELb1ELb0ELb0EEENS1_21CollectiveEpilogueFwdINS6_IJSA_SC_SB_EEES9_SE_SG_Li384ELb0ELb1ELb0ELb0EEENS1_30DynamicPersistentTileSchedulerILi384ELi128ELb0ELb1ELb1EEEEEEEEEvNT_6ParamsE)
        .other          _ZN7cutlass13device_kernelIN5flash11enable_sm90INS1_16FlashAttnFwdSm90INS1_25CollectiveMainloopFwdSm90ILi2EN4cute5tupleIJNS5_1CILi1EEES8_S8_EEENS6_IJNS7_ILi192EEENS7_ILi128EEENS7_ILi64EEEEEELi64ENS_6half_tEfNS_4arch4Sm90ELb1ELb0ELb0ELb0ELb0ELb0ELb0ELb1ELb1ELb1ELb0ELb0EEENS1_21CollectiveEpilogueFwdINS6_IJSA_SC_SB_EEES9_SE_SG_Li384ELb0ELb1ELb0ELb0EEENS1_30DynamicPersistentTileSchedulerILi384ELi128ELb0ELb1ELb1EEEEEEEEEvNT_6ParamsE,@"STO_CUDA_ENTRY STV_DEFAULT"
_ZN7cutlass13device_kernelIN5flash11enable_sm90INS1_16FlashAttnFwdSm90INS1_25CollectiveMainloopFwdSm90ILi2EN4cute5tupleIJNS5_1CILi1EEES8_S8_EEENS6_IJNS7_ILi192EEENS7_ILi128EEENS7_ILi64EEEEEELi64ENS_6half_tEfNS_4arch4Sm90ELb1ELb0ELb0ELb0ELb0ELb0ELb0ELb1ELb1ELb1ELb0ELb0EEENS1_21CollectiveEpilogueFwdINS6_IJSA_SC_SB_EEES9_SE_SG_Li384ELb0ELb1ELb0ELb0EEENS1_30DynamicPersistentTileSchedulerILi384ELi128ELb0ELb1ELb1EEEEEEEEEvNT_6ParamsE:
[----:B------:R-:W-:Y:S01]  /*0000*/  LDC R1, c[0x0][0x37c] ;  /* 0x0000df00ff017b82 */ /* 0x000fe20000000800 */
[----:B------:R-:W-:Y:S05]  /*0010*/  EXIT ;  /* 0x000000000000794d */ /* 0x000fea0003800000 */
.L_x_6:
        /* <DEDUP_REMOVED lines=14> */
.L_x_15:


//--------------------- .text._ZN7cutlass13device_kernelIN5flash11enable_sm90INS1_16FlashAttnFwdSm90INS1_25CollectiveMainloopFwdSm90ILi2EN4cute5tupleIJNS5_1CILi1EEES8_S8_EEENS6_IJNS7_ILi192EEENS7_ILi128EEENS7_ILi64EEEEEELi64ENS_6half_tEfNS_4arch4Sm90ELb1ELb0ELb0ELb1ELb0ELb0ELb0ELb1ELb1ELb1ELb0ELb0EEENS1_21CollectiveEpilogueFwdINS6_IJSA_SC_SB_EEES9_SE_SG_Li384ELb1ELb1ELb0ELb0EEENS1_36VarlenDynamicPersistentTileSchedulerILi192ELi128ELi384ELi128ELb0ELb1ELb1ELb1ELb1ELb1EEEEEEEEEvNT_6ParamsE --------------------------
	.section	.text._ZN7cutlass13device_kernelIN5flash11enable_sm90INS1_16FlashAttnFwdSm90INS1_25CollectiveMainloopFwdSm90ILi2EN4cute5tupleIJNS5_1CILi1EEES8_S8_EEENS6_IJNS7_ILi192EEENS7_ILi128EEENS7_ILi64EEEEEELi64ENS_6half_tEfNS_4arch4Sm90ELb1ELb0ELb0ELb1ELb0ELb0ELb0ELb1ELb1ELb1ELb0ELb0EEENS1_21CollectiveEpilogueFwdINS6_IJSA_SC_SB_EEES9_SE_SG_Li384ELb1ELb1ELb0ELb0EEENS1_36VarlenDynamicPersistentTileSchedulerILi192ELi128ELi384ELi128ELb0ELb1ELb1ELb1ELb1ELb1EEEEEEEEEvNT_6ParamsE,"ax",@progbits
	.align	128
.text._ZN7cutlass13device_kernelIN5flash11enable_sm90INS1_16FlashAttnFwdSm90INS1_25CollectiveMainloopFwdSm90ILi2EN4cute5tupleIJNS5_1CILi1EEES8_S8_EEENS6_IJNS7_ILi192EEENS7_ILi128EEENS7_ILi64EEEEEELi64ENS_6half_tEfNS_4arch4Sm90ELb1ELb0ELb0ELb1ELb0ELb0ELb0ELb1ELb1ELb1ELb0ELb0EEENS1_21CollectiveEpilogueFwdINS6_IJSA_SC_SB_EEES9_SE_SG_Li384ELb1ELb1ELb0ELb0EEENS1_36VarlenDynamicPersistentTileSchedulerILi192ELi128ELi384ELi128ELb0ELb1ELb1ELb1ELb1ELb1EEEEEEEEEvNT_6ParamsE:
        .type           _ZN7cutlass13device_kernelIN5flash11enable_sm90INS1_16FlashAttnFwdSm90INS1_25CollectiveMainloopFwdSm90ILi2EN4cute5tupleIJNS5_1CILi1EEES8_S8_EEENS6_IJNS7_ILi192EEENS7_ILi128EEENS7_ILi64EEEEEELi64ENS_6half_tEfNS_4arch4Sm90ELb1ELb0ELb0ELb1ELb0ELb0ELb0ELb1ELb1ELb1ELb0ELb0EEENS1_21CollectiveEpilogueFwdINS6_IJSA_SC_SB_EEES9_SE_SG_Li384ELb1ELb1ELb0ELb0EEENS1_36VarlenDynamicPersistentTileSchedulerILi192ELi128ELi384ELi128ELb0ELb1ELb1ELb1ELb1ELb1EEEEEEEEEvNT_6ParamsE,@function
        .size           _ZN7cutlass13device_kernelIN5flash11enable_sm90INS1_16FlashAttnFwdSm90INS1_25CollectiveMainloopFwdSm90ILi2EN4cute5tupleIJNS5_1CILi1EEES8_S8_EEENS6_IJNS7_ILi192EEENS7_ILi128EEENS7_ILi64EEEEEELi64ENS_6half_tEfNS_4arch4Sm90ELb1ELb0ELb0ELb1ELb0ELb0ELb0ELb1ELb1ELb1ELb0ELb0EEENS1_21CollectiveEpilogueFwdINS6_IJSA_SC_SB_EEES9_SE_SG_Li384ELb1ELb1ELb0ELb0EEENS1_36VarlenDynamicPersistentTileSchedulerILi192ELi128ELi384ELi128ELb0ELb1ELb1ELb1ELb1ELb1EEEEEEEEEvNT_6ParamsE,(.L_x_16 - _ZN7cutlass13device_kernelIN5flash11enable_sm90INS1_16FlashAttnFwdSm90INS1_25CollectiveMainloopFwdSm90ILi2EN4cute5tupleIJNS5_1CILi1EEES8_S8_EEENS6_IJNS7_ILi192EEENS7_ILi128EEENS7_ILi64EEEEEELi64ENS_6half_tEfNS_4arch4Sm90ELb1ELb0ELb0ELb1ELb0ELb0ELb0ELb1ELb1ELb1ELb0ELb0EEENS1_21CollectiveEpilogueFwdINS6_IJSA_SC_SB_EEES9_SE_SG_Li384ELb1ELb1ELb0ELb0EEENS1_36VarlenDynamicPersistentTileSchedulerILi192ELi128ELi384ELi128ELb0ELb1ELb1ELb1ELb1ELb1EEEEEEEEEvNT_6ParamsE)
        .other          _ZN7cutlass13device_kernelIN5flash11enable_sm90INS1_16FlashAttnFwdSm90INS1_25CollectiveMainloopFwdSm90ILi2EN4cute5tupleIJNS5_1CILi1EEES8_S8_EEENS6_IJNS7_ILi192EEENS7_ILi128EEENS7_ILi64EEEEEELi64ENS_6half_tEfNS_4arch4Sm90ELb1ELb0ELb0ELb1ELb0ELb0ELb0ELb1ELb1ELb1ELb0ELb0EEENS1_21CollectiveEpilogueFwdINS6_IJSA_SC_SB_EEES9_SE_SG_Li384ELb1ELb1ELb0ELb0EEENS1_36VarlenDynamicPersistentTileSchedulerILi192ELi128ELi384ELi128ELb0ELb1ELb1ELb1ELb1ELb1EEEEEEEEEvNT_6ParamsE,@"STO_CUDA_ENTRY STV_DEFAULT"
_ZN7cutlass13device_kernelIN5flash11enable_sm90INS1_16FlashAttnFwdSm90INS1_25CollectiveMainloopFwdSm90ILi2EN4cute5tupleIJNS5_1CILi1EEES8_S8_EEENS6_IJNS7_ILi192EEENS7_ILi128EEENS7_ILi64EEEEEELi64ENS_6half_tEfNS_4arch4Sm90ELb1ELb0ELb0ELb1ELb0ELb0ELb0ELb1ELb1ELb1ELb0ELb0EEENS1_21CollectiveEpilogueFwdINS6_IJSA_SC_SB_EEES9_SE_SG_Li384ELb1ELb1ELb0ELb0EEENS1_36VarlenDynamicPersistentTileSchedulerILi192ELi128ELi384ELi128ELb0ELb1ELb1ELb1ELb1ELb1EEEEEEEEEvNT_6ParamsE:
[----:B------:R-:W-:Y:S01]  /*0000*/  LDC R1, c[0x0][0x37c] ;  /* 0x0000df00ff017b82 */ /* 0x000fe20000000800 */
[----:B------:R-:W-:Y:S05]  /*0010*/  EXIT ;  /* 0x000000000000794d */ /* 0x000fea0003800000 */
.L_x_7:
        /* <DEDUP_REMOVED lines=14> */
.L_x_16:


//--------------------- .text._ZN7cutlass13device_kernelIN5flash11enable_sm90INS1_16FlashAttnFwdSm90INS1_25CollectiveMainloopFwdSm90ILi2EN4cute5tupleIJNS5_1CILi1EEES8_S8_EEENS6_IJNS7_ILi192EEENS7_ILi128EEENS7_ILi64EEEEEELi64ENS_6half_tEfNS_4arch4Sm90ELb1ELb0ELb0ELb1ELb0ELb1ELb0ELb1ELb1ELb1ELb0ELb0EEENS1_21CollectiveEpilogueFwdINS6_IJSA_SC_SB_EEES9_SE_SG_Li384ELb1ELb1ELb0ELb0EEENS1_36VarlenDynamicPersistentTileSchedulerILi192ELi128ELi384ELi128ELb0ELb1ELb1ELb1ELb1ELb1EEEEEEEEEvNT_6ParamsE --------------------------
	.section	.text._ZN7cutlass13device_kernelIN5flash11enable_sm90INS1_16FlashAttnFwdSm90INS1_25CollectiveMainloopFwdSm90ILi2EN4cute5tupleIJNS5_1CILi1EEES8_S8_EEENS6_IJNS7_ILi192EEENS7_ILi128EEENS7_ILi64EEEEEELi64ENS_6half_tEfNS_4arch4Sm90ELb1ELb0ELb0ELb1ELb0ELb1ELb0ELb1ELb1ELb1ELb0ELb0EEENS1_21CollectiveEpilogueFwdINS6_IJSA_SC_SB_EEES9_SE_SG_Li384ELb1ELb1ELb0ELb0EEENS1_36VarlenDynamicPersistentTileSchedulerILi192ELi128ELi384ELi128ELb0ELb1ELb1ELb1ELb1ELb1EEEEEEEEEvNT_6ParamsE,"ax",@progbits
	.align	128
.text._ZN7cutlass13device_kernelIN5flash11enable_sm90INS1_16FlashAttnFwdSm90INS1_25CollectiveMainloopFwdSm90ILi2EN4cute5tupleIJNS5_1CILi1EEES8_S8_EEENS6_IJNS7_ILi192EEENS7_ILi128EEENS7_ILi64EEEEEELi64ENS_6half_tEfNS_4arch4Sm90ELb1ELb0ELb0ELb1ELb0ELb1ELb0ELb1ELb1ELb1ELb0ELb0EEENS1_21CollectiveEpilogueFwdINS6_IJSA_SC_SB_EEES9_SE_SG_Li384ELb1ELb1ELb0ELb0EEENS1_36VarlenDynamicPersistentTileSchedulerILi192ELi128ELi384ELi128ELb0ELb1ELb1ELb1ELb1ELb1EEEEEEEEEvNT_6ParamsE:
        .type           _ZN7cutlass13device_kernelIN5flash11enable_sm90INS1_16FlashAttnFwdSm90INS1_25CollectiveMainloopFwdSm90ILi2EN4cute5tupleIJNS5_1CILi1EEES8_S8_EEENS6_IJNS7_ILi192EEENS7_ILi128EEENS7_ILi64EEEEEELi64ENS_6half_tEfNS_4arch4Sm90ELb1ELb0ELb0ELb1ELb0ELb1ELb0ELb1ELb1ELb1ELb0ELb0EEENS1_21CollectiveEpilogueFwdINS6_IJSA_SC_SB_EEES9_SE_SG_Li384ELb1ELb1ELb0ELb0EEENS1_36VarlenDynamicPersistentTileSchedulerILi192ELi128ELi384ELi128ELb0ELb1ELb1ELb1ELb1ELb1EEEEEEEEEvNT_6ParamsE,@function
        .size           _ZN7cutlass13device_kernelIN5flash11enable_sm90INS1_16FlashAttnFwdSm90INS1_25CollectiveMainloopFwdSm90ILi2EN4cute5tupleIJNS5_1CILi1EEES8_S8_EEENS6_IJNS7_ILi192EEENS7_ILi128EEENS7_ILi64EEEEEELi64ENS_6half_tEfNS_4arch4Sm90ELb1ELb0ELb0ELb1ELb0ELb1ELb0ELb1ELb1ELb1ELb0ELb0EEENS1_21CollectiveEpilogueFwdINS6_IJSA_SC_SB_EEES9_SE_SG_Li384ELb1ELb1ELb0ELb0EEENS1_36VarlenDynamicPersistentTileSchedulerILi192ELi128ELi384ELi128ELb0ELb1ELb1ELb1ELb1ELb1EEEEEEEEEvNT_6ParamsE,(.L_x_17 - _ZN7cutlass13device_kernelIN5flash11enable_sm90INS1_16FlashAttnFwdSm90INS1_25CollectiveMainloopFwdSm90ILi2EN4cute5tupleIJNS5_1CILi1EEES8_S8_EEENS6_IJNS7_ILi192EEENS7_ILi128EEENS7_ILi64EEEEEELi64ENS_6half_tEfNS_4arch4Sm90ELb1ELb0ELb0ELb1ELb0ELb1ELb0ELb1ELb1ELb1ELb0ELb0EEENS1_21CollectiveEpilogueFwdINS6_IJSA_SC_SB_EEES9_SE_SG_Li384ELb1ELb1ELb0ELb0EEENS1_36VarlenDynamicPersistentTileSchedulerILi192ELi128ELi384ELi128ELb0ELb1ELb1ELb1ELb1ELb1EEEEEEEEEvNT_6ParamsE)
        .other          _ZN7cutlass13device_kernelIN5flash11enable_sm90INS1_16FlashAttnFwdSm90INS1_25CollectiveMainloopFwdSm90ILi2EN4cute5tupleIJNS5_1CILi1EEES8_S8_EEENS6_IJNS7_ILi192EEENS7_ILi128EEENS7_ILi64EEEEEELi64ENS_6half_tEfNS_4arch4Sm90ELb1ELb0ELb0ELb1ELb0ELb1ELb0ELb1ELb1ELb1ELb0ELb0EEENS1_21CollectiveEpilogueFwdINS6_IJSA_SC_SB_EEES9_SE_SG_Li384ELb1ELb1ELb0ELb0EEENS1_36VarlenDynamicPersistentTileSchedulerILi192ELi128ELi384ELi128ELb0ELb1ELb1ELb1ELb1ELb1EEEEEEEEEvNT_6ParamsE,@"STO_CUDA_ENTRY STV_DEFAULT"
_ZN7cutlass13device_kernelIN5flash11enable_sm90INS1_16FlashAttnFwdSm90INS1_25CollectiveMainloopFwdSm90ILi2EN4cute5tupleIJNS5_1CILi1EEES8_S8_EEENS6_IJNS7_ILi192EEENS7_ILi128EEENS7_ILi64EEEEEELi64ENS_6half_tEfNS_4arch4Sm90ELb1ELb0ELb0ELb1ELb0ELb1ELb0ELb1ELb1ELb1ELb0ELb0EEENS1_21CollectiveEpilogueFwdINS6_IJSA_SC_SB_EEES9_SE_SG_Li384ELb1ELb1ELb0ELb0EEENS1_36VarlenDynamicPersistentTileSchedulerILi192ELi128ELi384ELi128ELb0ELb1ELb1ELb1ELb1ELb1EEEEEEEEEvNT_6ParamsE:
[----:B------:R-:W-:Y:S01]  /*0000*/  LDC R1, c[0x0][0x37c] ;  /* 0x0000df00ff017b82 */ /* 0x000fe20000000800 */
[----:B------:R-:W-:Y:S05]  /*0010*/  EXIT ;  /* 0x000000000000794d */ /* 0x000fea0003800000 */
.L_x_8:
        /* <DEDUP_REMOVED lines=14> */
.L_x_17:


//--------------------- .nv.shared.reserved.0     --------------------------
	.section	.nv.shared.reserved.0,"aw",@nobits
	.weak		__nv_reservedSMEM_offset_0_alias
	.size		__nv_reservedSMEM_offset_0_alias, 0, 64
	.other		__nv_reservedSMEM_offset_0_alias,@"STO_CUDA_RESERVED_SHARED STV_DEFAULT"
__nv_reservedSMEM_offset_0_alias:
	.zero		0
	.zero		64


//--------------------- .nv.global                --------------------------
	.section	.nv.global,"aw",@nobits
.nv.global:
	.type		_ZN73_INTERNAL_77f89f8d_37_flash_fwd_hdim64_fp16_packgqa_sm90_cu_f3e6f9ee_36204cute1_E,@object
	.size		_ZN73_INTERNAL_77f89f8d_37_flash_fwd_hdim64_fp16_packgqa_sm90_cu_f3e6f9ee_36204cute1_E,(_ZN73_INTERNAL_77f89f8d_37_flash_fwd_hdim64_fp16_packgqa_sm90_cu_f3e6f9ee_36204cuda3std3__45__cpo6cbeginE - _ZN73_INTERNAL_77f89f8d_37_flash_fwd_hdim64_fp16_packgqa_sm90_cu_f3e6f9ee_36204cute1_E)
_ZN73_INTERNAL_77f89f8d_37_flash_fwd_hdim64_fp16_packgqa_sm90_cu_f3e6f9ee_36204cute1_E:
	.zero		1
	.type		_ZN73_INTERNAL_77f89f8d_37_flash_fwd_hdim64_fp16_packgqa_sm90_cu_f3e6f9ee_36204cuda3std3__45__cpo6cbeginE,@object
	.size		_ZN73_INTERNAL_77f89f8d_37_flash_fwd_hdim64_fp16_packgqa_sm90_cu_f3e6f9ee_36204cuda3std3__45__cpo6cbeginE,(_ZN73_INTERNAL_77f89f8d_37_flash_fwd_hdim64_fp16_packgqa_sm90_cu_f3e6f9ee_36204cuda3std3__48in_placeE - _ZN73_INTERNAL_77f89f8d_37_flash_fwd_hdim64_fp16_packgqa_sm90_cu_f3e6f9ee_36204cuda3std3__45__cpo6cbeginE)
_ZN73_INTERNAL_77f89f8d_37_flash_fwd_hdim64_fp16_packgqa_sm90_cu_f3e6f9ee_36204cuda3std3__45__cpo6cbeginE:
	.zero		1
	.type		_ZN73_INTERNAL_77f89f8d_37_flash_fwd_hdim64_fp16_packgqa_sm90_cu_f3e6f9ee_36204cuda3std3__48in_placeE,@object
	.size		_ZN73_INTERNAL_77f89f8d_37_flash_fwd_hdim64_fp16_packgqa_sm90_cu_f3e6f9ee_36204cuda3std3__48in_placeE,(_ZN73_INTERNAL_77f89f8d_37_flash_fwd_hdim64_fp16_packgqa_sm90_cu_f3e6f9ee_36204cuda3std6ranges3__45__cpo9iter_moveE - _ZN73_INTERNAL_77f89f8d_37_flash_fwd_hdim64_fp16_packgqa_sm90_cu_f3e6f9ee_36204cuda3std3__48in_placeE)
_ZN73_INTERNAL_77f89f8d_37_flash_fwd_hdim64_fp16_packgqa_sm90_cu_f3e6f9ee_36204cuda3std3__48in_placeE:
	.zero		1
	.type		_ZN73_INTERNAL_77f89f8d_37_flash_fwd_hdim64_fp16_packgqa_sm90_cu_f3e6f9ee_36204cuda3std6ranges3__45__cpo9iter_moveE,@object
	.size		_ZN73_INTERNAL_77f89f8d_37_flash_fwd_hdim64_fp16_packgqa_sm90_cu_f3e6f9ee_36204cuda3std6ranges3__45__cpo9iter_moveE,(_ZN73_INTERNAL_77f89f8d_37_flash_fwd_hdim64_fp16_packgqa_sm90_cu_f3e6f9ee_36204cuda3std3__45__cpo5beginE - _ZN73_INTERNAL_77f89f8d_37_flash_fwd_hdim64_fp16_packgqa_sm90_cu_f3e6f9ee_36204cuda3std6ranges3__45__cpo9iter_moveE)
_ZN73_INTERNAL_77f89f8d_37_flash_fwd_hdim64_fp16_packgqa_sm90_cu_f3e6f9ee_36204cuda3std6ranges3__45__cpo9iter_moveE:
	.zero		1
	.type		_ZN73_INTERNAL_77f89f8d_37_flash_fwd_hdim64_fp16_packgqa_sm90_cu_f3e6f9ee_36204cuda3std3__45__cpo5beginE,@object
	.size		_ZN73_INTERNAL_77f89f8d_37_flash_fwd_hdim64_fp16_packgqa_sm90_cu_f3e6f9ee_36204cuda3std3__45__cpo5beginE,(_ZN73_INTERNAL_77f89f8d_37_flash_fwd_hdim64_fp16_packgqa_sm90_cu_f3e6f9ee_36204cuda3std3__475_GLOBAL__N__77f89f8d_37_flash_fwd_hdim64_fp16_packgqa_sm90_cu_f3e6f9ee_36206ignoreE - _ZN73_INTERNAL_77f89f8d_37_flash_fwd_hdim64_fp16_packgqa_sm90_cu_f3e6f9ee_36204cuda3std3__45__cpo5beginE)
_ZN73_INTERNAL_77f89f8d_37_flash_fwd_hdim64_fp16_packgqa_sm90_cu_f3e6f9ee_36204cuda3std3__45__cpo5beginE:
	.zero		1
	.type		_ZN73_INTERNAL_77f89f8d_37_flash_fwd_hdim64_fp16_packgqa_sm90_cu_f3e6f9ee_36204cuda3std3__475_GLOBAL__N__77f89f8d_37_flash_fwd_hdim64_fp16_packgqa_sm90_cu_f3e6f9ee_36206ignoreE,@object
	.size		_ZN73_INTERNAL_77f89f8d_37_flash_fwd_hdim64_fp16_packgqa_sm90_cu_f3e6f9ee_36204cuda3std3__475_GLOBAL__N__77f89f8d_37_flash_fwd_hdim64_fp16_packgqa_sm90_cu_f3e6f9ee_36206ignoreE,(_ZN73_INTERNAL_77f89f8d_37_flash_fwd_hdim64_fp16_packgqa_sm90_cu_f3e6f9ee_36204cute7productE - _ZN73_INTERNAL_77f89f8d_37_flash_fwd_hdim64_fp16_packgqa_sm90_cu_f3e6f9ee_36204cuda3std3__475_GLOBAL__N__77f89f8d_37_flash_fwd_hdim64_fp16_packgqa_sm90_cu_f3e6f9ee_36206ignoreE)
_ZN73_INTERNAL_77f89f8d_37_flash_fwd_hdim64_fp16_packgqa_sm90_cu_f3e6f9ee_36204cuda3std3__475_GLOBAL__N__77f89f8d_37_flash_fwd_hdim64_fp16_packgqa_sm90_cu_f3e6f9ee_36206ignoreE:
	.zero		1
	.type		_ZN73_INTERNAL_77f89f8d_37_flash_fwd_hdim64_fp16_packgqa_sm90_cu_f3e6f9ee_36204cute7productE,@object
	.size		_ZN73_INTERNAL_77f89f8d_37_flash_fwd_hdim64_fp16_packgqa_sm90_cu_f3e6f9ee_36204cute7productE,(_ZN73_INTERNAL_77f89f8d_37_flash_fwd_hdim64_fp16_packgqa_sm90_cu_f3e6f9ee_36204cuda3std3__45__cpo3endE - _ZN73_INTERNAL_77f89f8d_37_flash_fwd_hdim64_fp16_packgqa_sm90_cu_f3e6f9ee_36204cute7productE)
_ZN73_INTERNAL_77f89f8d_37_flash_fwd_hdim64_fp16_packgqa_sm90_cu_f3e6f9ee_36204cute7productE:
	.zero		1
	.type		_ZN73_INTERNAL_77f89f8d_37_flash_fwd_hdim64_fp16_packgqa_sm90_cu_f3e6f9ee_36204cuda3std3__45__cpo3endE,@object
	.size		_ZN73_INTERNAL_77f89f8d_37_flash_fwd_hdim64_fp16_packgqa_sm90_cu_f3e6f9ee_36204cuda3std3__45__cpo3endE,(_ZN73_INTERNAL_77f89f8d_37_flash_fwd_hdim64_fp16_packgqa_sm90_cu_f3e6f9ee_36204cuda3std3__419piecewise_constructE - _ZN73_INTERNAL_77f89f8d_37_flash_fwd_hdim64_fp16_packgqa_sm90_cu_f3e6f9ee_36204cuda3std3__45__cpo3endE)
_ZN73_INTERNAL_77f89f8d_37_flash_fwd_hdim64_fp16_packgqa_sm90_cu_f3e6f9ee_36204cuda3std3__45__cpo3endE:
	.zero		1
	.type		_ZN73_INTERNAL_77f89f8d_37_flash_fwd_hdim64_fp16_packgqa_sm90_cu_f3e6f9ee_36204cuda3std3__419piecewise_constructE,@object
	.size		_ZN73_INTERNAL_77f89f8d_37_flash_fwd_hdim64_fp16_packgqa_sm90_cu_f3e6f9ee_36204cuda3std3__419piecewise_constructE,(_ZN73_INTERNAL_77f89f8d_37_flash_fwd_hdim64_fp16_packgqa_sm90_cu_f3e6f9ee_36204cuda3std3__45__cpo4cendE - _ZN73_INTERNAL_77f89f8d_37_flash_fwd_hdim64_fp16_packgqa_sm90_cu_f3e6f9ee_36204cuda3std3__419piecewise_constructE)
_ZN73_INTERNAL_77f89f8d_37_flash_fwd_hdim64_fp16_packgqa_sm90_cu_f3e6f9ee_36204cuda3std3__419piecewise_constructE:
	.zero		1
	.type		_ZN73_INTERNAL_77f89f8d_37_flash_fwd_hdim64_fp16_packgqa_sm90_cu_f3e6f9ee_36204cuda3std3__45__cpo4cendE,@object
	.size		_ZN73_INTERNAL_77f89f8d_37_flash_fwd_hdim64_fp16_packgqa_sm90_cu_f3e6f9ee_36204cuda3std3__45__cpo4cendE,(_ZN73_INTERNAL_77f89f8d_37_flash_fwd_hdim64_fp16_packgqa_sm90_cu_f3e6f9ee_36204cuda3std6ranges3__45__cpo4swapE - _ZN73_INTERNAL_77f89f8d_37_flash_fwd_hdim64_fp16_packgqa_sm90_cu_f3e6f9ee_36204cuda3std3__45__cpo4cendE)
_ZN73_INTERNAL_77f89f8d_37_flash_fwd_hdim64_fp16_packgqa_sm90_cu_f3e6f9ee_36204cuda3std3__45__cpo4cendE:
	.zero		1
	.type		_ZN73_INTERNAL_77f89f8d_37_flash_fwd_hdim64_fp16_packgqa_sm90_cu_f3e6f9ee_36204cuda3std6ranges3__45__cpo4swapE,@object
	.size		_ZN73_INTERNAL_77f89f8d_37_flash_fwd_hdim64_fp16_packgqa_sm90_cu_f3e6f9ee_36204cuda3std6ranges3__45__cpo4swapE,(.L_7 - _ZN73_INTERNAL_77f89f8d_37_flash_fwd_hdim64_fp16_packgqa_sm90_cu_f3e6f9ee_36204cuda3std6ranges3__45__cpo4swapE)
_ZN73_INTERNAL_77f89f8d_37_flash_fwd_hdim64_fp16_packgqa_sm90_cu_f3e6f9ee_36204cuda3std6ranges3__45__cpo4swapE:
	.zero		1
.L_7:


//--------------------- .nv.constant0._ZN7cutlass13device_kernelIN5flash11enable_sm90INS1_16FlashAttnFwdSm90INS1_25CollectiveMainloopFwdSm90ILi2EN4cute5tupleIJNS5_1CILi1EEES8_S8_EEENS6_IJNS7_ILi192EEESA_NS7_ILi64EEEEEELi64ENS_6half_tEfNS_4arch4Sm90ELb0ELb0ELb0ELb0ELb0ELb0ELb0ELb0ELb1ELb1ELb0ELb0EEENS1_21CollectiveEpilogueFwdINS6_IJSA_SB_SA_EEES9_SD_SF_Li384ELb0ELb1ELb0ELb0EEENS1_29StaticPersistentTileSchedulerILb0EEEEEEEEEvNT_6ParamsE --------------------------
	.section	.nv.constant0._ZN7cutlass13device_kernelIN5flash11enable_sm90INS1_16FlashAttnFwdSm90INS1_25CollectiveMainloopFwdSm90ILi2EN4cute5tupleIJNS5_1CILi1EEES8_S8_EEENS6_IJNS7_ILi192EEESA_NS7_ILi64EEEEEELi64ENS_6half_tEfNS_4arch4Sm90ELb0ELb0ELb0ELb0ELb0ELb0ELb0ELb0ELb1ELb1ELb0ELb0EEENS1_21CollectiveEpilogueFwdINS6_IJSA_SB_SA_EEES9_SD_SF_Li384ELb0ELb1ELb0ELb0EEENS1_29StaticPersistentTileSchedulerILb0EEEEEEEEEvNT_6ParamsE,"a",@progbits
	.sectionflags	@""
	.align	4
.nv.constant0._ZN7cutlass13device_kernelIN5flash11enable_sm90INS1_16FlashAttnFwdSm90INS1_25CollectiveMainloopFwdSm90ILi2EN4cute5tupleIJNS5_1CILi1EEES8_S8_EEENS6_IJNS7_ILi192EEESA_NS7_ILi64EEEEEELi64ENS_6half_tEfNS_4arch4Sm90ELb0ELb0ELb0ELb0ELb0ELb0ELb0ELb0ELb1ELb1ELb0ELb0EEENS1_21CollectiveEpilogueFwdINS6_IJSA_SB_SA_EEES9_SD_SF_Li384ELb0ELb1ELb0ELb0EEENS1_29StaticPersistentTileSchedulerILb0EEEEEEEEEvNT_6ParamsE:
	.zero		3456


//--------------------- .nv.constant0._ZN7cutlass13device_kernelIN5flash11enable_sm90INS1_16FlashAttnFwdSm90INS1_25CollectiveMainloopFwdSm90ILi2EN4cute5tupleIJNS5_1CILi1EEES8_S8_EEENS6_IJNS7_ILi192EEESA_NS7_ILi64EEEEEELi64ENS_6half_tEfNS_4arch4Sm90ELb0ELb0ELb0ELb1ELb0ELb0ELb0ELb0ELb1ELb1ELb0ELb0EEENS1_21CollectiveEpilogueFwdINS6_IJSA_SB_SA_EEES9_SD_SF_Li384ELb1ELb1ELb0ELb0EEENS1_36VarlenDynamicPersistentTileSchedulerILi192ELi192ELi384ELi128ELb0ELb1ELb1ELb0ELb1ELb1EEEEEEEEEvNT_6ParamsE --------------------------
	.section	.nv.constant0._ZN7cutlass13device_kernelIN5flash11enable_sm90INS1_16FlashAttnFwdSm90INS1_25CollectiveMainloopFwdSm90ILi2EN4cute5tupleIJNS5_1CILi1EEES8_S8_EEENS6_IJNS7_ILi192EEESA_NS7_ILi64EEEEEELi64ENS_6half_tEfNS_4arch4Sm90ELb0ELb0ELb0ELb1ELb0ELb0ELb0ELb0ELb1ELb1ELb0ELb0EEENS1_21CollectiveEpilogueFwdINS6_IJSA_SB_SA_EEES9_SD_SF_Li384ELb1ELb1ELb0ELb0EEENS1_36VarlenDynamicPersistentTileSchedulerILi192ELi192ELi384ELi128ELb0ELb1ELb1ELb0ELb1ELb1EEEEEEEEEvNT_6ParamsE,"a",@progbits
	.sectionflags	@""
	.align	4
.nv.constant0._ZN7cutlass13device_kernelIN5flash11enable_sm90INS1_16FlashAttnFwdSm90INS1_25CollectiveMainloopFwdSm90ILi2EN4cute5tupleIJNS5_1CILi1EEES8_S8_EEENS6_IJNS7_ILi192EEESA_NS7_ILi64EEEEEELi64ENS_6half_tEfNS_4arch4Sm90ELb0ELb0ELb0ELb1ELb0ELb0ELb0ELb0ELb1ELb1ELb0ELb0EEENS1_21CollectiveEpilogueFwdINS6_IJSA_SB_SA_EEES9_SD_SF_Li384ELb1ELb1ELb0ELb0EEENS1_36VarlenDynamicPersistentTileSchedulerILi192ELi192ELi384ELi128ELb0ELb1ELb1ELb0ELb1ELb1EEEEEEEEEvNT_6ParamsE:
	.zero		3584


//--------------------- .nv.constant0._ZN7cutlass13device_kernelIN5flash11enable_sm90INS1_16FlashAttnFwdSm90INS1_25CollectiveMainloopFwdSm90ILi2EN4cute5tupleIJNS5_1CILi1EEES8_S8_EEENS6_IJNS7_ILi192EEESA_NS7_ILi64EEEEEELi64ENS_6half_tEfNS_4arch4Sm90ELb0ELb0ELb0ELb1ELb0ELb1ELb0ELb0ELb1ELb1ELb0ELb0EEENS1_21CollectiveEpilogueFwdINS6_IJSA_SB_SA_EEES9_SD_SF_Li384ELb1ELb1ELb0ELb0EEENS1_36VarlenDynamicPersistentTileSchedulerILi192ELi192ELi384ELi128ELb0ELb1ELb1ELb0ELb1ELb1EEEEEEEEEvNT_6ParamsE --------------------------
	.section	.nv.constant0._ZN7cutlass13device_kernelIN5flash11enable_sm90INS1_16FlashAttnFwdSm90INS1_25CollectiveMainloopFwdSm90ILi2EN4cute5tupleIJNS5_1CILi1EEES8_S8_EEENS6_IJNS7_ILi192EEESA_NS7_ILi64EEEEEELi64ENS_6half_tEfNS_4arch4Sm90ELb0ELb0ELb0ELb1ELb0ELb1ELb0ELb0ELb1ELb1ELb0ELb0EEENS1_21CollectiveEpilogueFwdINS6_IJSA_SB_SA_EEES9_SD_SF_Li384ELb1ELb1ELb0ELb0EEENS1_36VarlenDynamicPersistentTileSchedulerILi192ELi192ELi384ELi128ELb0ELb1ELb1ELb0ELb1ELb1EEEEEEEEEvNT_6ParamsE,"a",@progbits
	.sectionflags	@""
	.align	4
.nv.constant0._ZN7cutlass13device_kernelIN5flash11enable_sm90INS1_16FlashAttnFwdSm90INS1_25CollectiveMainloopFwdSm90ILi2EN4cute5tupleIJNS5_1CILi1EEES8_S8_EEENS6_IJNS7_ILi192EEESA_NS7_ILi64EEEEEELi64ENS_6half_tEfNS_4arch4Sm90ELb0ELb0ELb0ELb1ELb0ELb1ELb0ELb0ELb1ELb1ELb0ELb0EEENS1_21CollectiveEpilogueFwdINS6_IJSA_SB_SA_EEES9_SD_SF_Li384ELb1ELb1ELb0ELb0EEENS1_36VarlenDynamicPersistentTileSchedulerILi192ELi192ELi384ELi128ELb0ELb1ELb1ELb0ELb1ELb1EEEEEEEEEvNT_6ParamsE:
	.zero		3584


//--------------------- .nv.constant0._ZN7cutlass13device_kernelIN5flash11enable_sm90INS1_16FlashAttnFwdSm90INS1_25CollectiveMainloopFwdSm90ILi2EN4cute5tupleIJNS5_1CILi1EEES8_S8_EEENS6_IJNS7_ILi192EEENS7_ILi128EEENS7_ILi64EEEEEELi64ENS_6half_tEfNS_4arch4Sm90ELb0ELb1ELb0ELb0ELb0ELb0ELb0ELb1ELb1ELb1ELb0ELb0EEENS1_21CollectiveEpilogueFwdINS6_IJSA_SC_SB_EEES9_SE_SG_Li384ELb0ELb1ELb0ELb0EEENS1_30DynamicPersistentTileSchedulerILi384ELi128ELb0ELb1ELb1EEEEEEEEEvNT_6ParamsE --------------------------
	.section	.nv.constant0._ZN7cutlass13device_kernelIN5flash11enable_sm90INS1_16FlashAttnFwdSm90INS1_25CollectiveMainloopFwdSm90ILi2EN4cute5tupleIJNS5_1CILi1EEES8_S8_EEENS6_IJNS7_ILi192EEENS7_ILi128EEENS7_ILi64EEEEEELi64ENS_6half_tEfNS_4arch4Sm90ELb0ELb1ELb0ELb0ELb0ELb0ELb0ELb1ELb1ELb1ELb0ELb0EEENS1_21CollectiveEpilogueFwdINS6_IJSA_SC_SB_EEES9_SE_SG_Li384ELb0ELb1ELb0ELb0EEENS1_30DynamicPersistentTileSchedulerILi384ELi128ELb0ELb1ELb1EEEEEEEEEvNT_6ParamsE,"a",@progbits
	.sectionflags	@""
	.align	4
.nv.constant0._ZN7cutlass13device_kernelIN5flash11enable_sm90INS1_16FlashAttnFwdSm90INS1_25CollectiveMainloopFwdSm90ILi2EN4cute5tupleIJNS5_1CILi1EEES8_S8_EEENS6_IJNS7_ILi192EEENS7_ILi128EEENS7_ILi64EEEEEELi64ENS_6half_tEfNS_4arch4Sm90ELb0ELb1ELb0ELb0ELb0ELb0ELb0ELb1ELb1ELb1ELb0ELb0EEENS1_21CollectiveEpilogueFwdINS6_IJSA_SC_SB_EEES9_SE_SG_Li384ELb0ELb1ELb0ELb0EEENS1_30DynamicPersistentTileSchedulerILi384ELi128ELb0ELb1ELb1EEEEEEEEEvNT_6ParamsE:
	.zero		3584


//--------------------- .nv.constant0._ZN7cutlass13device_kernelIN5flash11enable_sm90INS1_16FlashAttnFwdSm90INS1_25CollectiveMainloopFwdSm90ILi2EN4cute5tupleIJNS5_1CILi1EEES8_S8_EEENS6_IJNS7_ILi192EEENS7_ILi128EEENS7_ILi64EEEEEELi64ENS_6half_tEfNS_4arch4Sm90ELb0ELb1ELb0ELb1ELb0ELb0ELb0ELb1ELb1ELb1ELb0ELb0EEENS1_21CollectiveEpilogueFwdINS6_IJSA_SC_SB_EEES9_SE_SG_Li384ELb1ELb1ELb0ELb0EEENS1_36VarlenDynamicPersistentTileSchedulerILi192ELi128ELi384ELi128ELb0ELb1ELb1ELb1ELb0ELb1EEEEEEEEEvNT_6ParamsE --------------------------
	.section	.nv.constant0._ZN7cutlass13device_kernelIN5flash11enable_sm90INS1_16FlashAttnFwdSm90INS1_25CollectiveMainloopFwdSm90ILi2EN4cute5tupleIJNS5_1CILi1EEES8_S8_EEENS6_IJNS7_ILi192EEENS7_ILi128EEENS7_ILi64EEEEEELi64ENS_6half_tEfNS_4arch4Sm90ELb0ELb1ELb0ELb1ELb0ELb0ELb0ELb1ELb1ELb1ELb0ELb0EEENS1_21CollectiveEpilogueFwdINS6_IJSA_SC_SB_EEES9_SE_SG_Li384ELb1ELb1ELb0ELb0EEENS1_36VarlenDynamicPersistentTileSchedulerILi192ELi128ELi384ELi128ELb0ELb1ELb1ELb1ELb0ELb1EEEEEEEEEvNT_6ParamsE,"a",@progbits
	.sectionflags	@""
	.align	4
.nv.constant0._ZN7cutlass13device_kernelIN5flash11enable_sm90INS1_16FlashAttnFwdSm90INS1_25CollectiveMainloopFwdSm90ILi2EN4cute5tupleIJNS5_1CILi1EEES8_S8_EEENS6_IJNS7_ILi192EEENS7_ILi128EEENS7_ILi64EEEEEELi64ENS_6half_tEfNS_4arch4Sm90ELb0ELb1ELb0ELb1ELb0ELb0ELb0ELb1ELb1ELb1ELb0ELb0EEENS1_21CollectiveEpilogueFwdINS6_IJSA_SC_SB_EEES9_SE_SG_Li384ELb1ELb1ELb0ELb0EEENS1_36VarlenDynamicPersistentTileSchedulerILi192ELi128ELi384ELi128ELb0ELb1ELb1ELb1ELb0ELb1EEEEEEEEEvNT_6ParamsE:
	.zero		3584


//--------------------- .nv.constant0._ZN7cutlass13device_kernelIN5flash11enable_sm90INS1_16FlashAttnFwdSm90INS1_25CollectiveMainloopFwdSm90ILi2EN4cute5tupleIJNS5_1CILi1EEES8_S8_EEENS6_IJNS7_ILi192EEENS7_ILi128EEENS7_ILi64EEEEEELi64ENS_6half_tEfNS_4arch4Sm90ELb0ELb1ELb0ELb1ELb0ELb1ELb0ELb1ELb1ELb1ELb0ELb0EEENS1_21CollectiveEpilogueFwdINS6_IJSA_SC_SB_EEES9_SE_SG_Li384ELb1ELb1ELb0ELb0EEENS1_36VarlenDynamicPersistentTileSchedulerILi192ELi128ELi384ELi128ELb0ELb1ELb1ELb1ELb0ELb1EEEEEEEEEvNT_6ParamsE --------------------------
	.section	.nv.constant0._ZN7cutlass13device_kernelIN5flash11enable_sm90INS1_16FlashAttnFwdSm90INS1_25CollectiveMainloopFwdSm90ILi2EN4cute5tupleIJNS5_1CILi1EEES8_S8_EEENS6_IJNS7_ILi192EEENS7_ILi128EEENS7_ILi64EEEEEELi64ENS_6half_tEfNS_4arch4Sm90ELb0ELb1ELb0ELb1ELb0ELb1ELb0ELb1ELb1ELb1ELb0ELb0EEENS1_21CollectiveEpilogueFwdINS6_IJSA_SC_SB_EEES9_SE_SG_Li384ELb1ELb1ELb0ELb0EEENS1_36VarlenDynamicPersistentTileSchedulerILi192ELi128ELi384ELi128ELb0ELb1ELb1ELb1ELb0ELb1EEEEEEEEEvNT_6ParamsE,"a",@progbits
	.sectionflags	@""
	.align	4
.nv.constant0._ZN7cutlass13device_kernelIN5flash11enable_sm90INS1_16FlashAttnFwdSm90INS1_25CollectiveMainloopFwdSm90ILi2EN4cute5tupleIJNS5_1CILi1EEES8_S8_EEENS6_IJNS7_ILi192EEENS7_ILi128EEENS7_ILi64EEEEEELi64ENS_6half_tEfNS_4arch4Sm90ELb0ELb1ELb0ELb1ELb0ELb1ELb0ELb1ELb1ELb1ELb0ELb0EEENS1_21CollectiveEpilogueFwdINS6_IJSA_SC_SB_EEES9_SE_SG_Li384ELb1ELb1ELb0ELb0EEENS1_36VarlenDynamicPersistentTileSchedulerILi192ELi128ELi384ELi128ELb0ELb1ELb1ELb1ELb0ELb1EEEEEEEEEvNT_6ParamsE:
	.zero		3584


//--------------------- .nv.constant0._ZN7cutlass13device_kernelIN5flash11enable_sm90INS1_16FlashAttnFwdSm90INS1_25CollectiveMainloopFwdSm90ILi2EN4cute5tupleIJNS5_1CILi1EEES8_S8_EEENS6_IJNS7_ILi192EEENS7_ILi128EEENS7_ILi64EEEEEELi64ENS_6half_tEfNS_4arch4Sm90ELb1ELb0ELb0ELb0ELb0ELb0ELb0ELb1ELb1ELb1ELb0ELb0EEENS1_21CollectiveEpilogueFwdINS6_IJSA_SC_SB_EEES9_SE_SG_Li384ELb0ELb1ELb0ELb0EEENS1_30DynamicPersistentTileSchedulerILi384ELi128ELb0ELb1ELb1EEEEEEEEEvNT_6ParamsE --------------------------
	.section	.nv.constant0._ZN7cutlass13device_kernelIN5flash11enable_sm90INS1_16FlashAttnFwdSm90INS1_25CollectiveMainloopFwdSm90ILi2EN4cute5tupleIJNS5_1CILi1EEES8_S8_EEENS6_IJNS7_ILi192EEENS7_ILi128EEENS7_ILi64EEEEEELi64ENS_6half_tEfNS_4arch4Sm90ELb1ELb0ELb0ELb0ELb0ELb0ELb0ELb1ELb1ELb1ELb0ELb0EEENS1_21CollectiveEpilogueFwdINS6_IJSA_SC_SB_EEES9_SE_SG_Li384ELb0ELb1ELb0ELb0EEENS1_30DynamicPersistentTileSchedulerILi384ELi128ELb0ELb1ELb1EEEEEEEEEvNT_6ParamsE,"a",@progbits
	.sectionflags	@""
	.align	4
.nv.constant0._ZN7cutlass13device_kernelIN5flash11enable_sm90INS1_16FlashAttnFwdSm90INS1_25CollectiveMainloopFwdSm90ILi2EN4cute5tupleIJNS5_1CILi1EEES8_S8_EEENS6_IJNS7_ILi192EEENS7_ILi128EEENS7_ILi64EEEEEELi64ENS_6half_tEfNS_4arch4Sm90ELb1ELb0ELb0ELb0ELb0ELb0ELb0ELb1ELb1ELb1ELb0ELb0EEENS1_21CollectiveEpilogueFwdINS6_IJSA_SC_SB_EEES9_SE_SG_Li384ELb0ELb1ELb0ELb0EEENS1_30DynamicPersistentTileSchedulerILi384ELi128ELb0ELb1ELb1EEEEEEEEEvNT_6ParamsE:
	.zero		3584


//--------------------- .nv.constant0._ZN7cutlass13device_kernelIN5flash11enable_sm90INS1_16FlashAttnFwdSm90INS1_25CollectiveMainloopFwdSm90ILi2EN4cute5tupleIJNS5_1CILi1EEES8_S8_EEENS6_IJNS7_ILi192EEENS7_ILi128EEENS7_ILi64EEEEEELi64ENS_6half_tEfNS_4arch4Sm90ELb1ELb0ELb0ELb1ELb0ELb0ELb0ELb1ELb1ELb1ELb0ELb0EEENS1_21CollectiveEpilogueFwdINS6_IJSA_SC_SB_EEES9_SE_SG_Li384ELb1ELb1ELb0ELb0EEENS1_36VarlenDynamicPersistentTileSchedulerILi192ELi128ELi384ELi128ELb0ELb1ELb1ELb1ELb1ELb1EEEEEEEEEvNT_6ParamsE --------------------------
	.section	.nv.constant0._ZN7cutlass13device_kernelIN5flash11enable_sm90INS1_16FlashAttnFwdSm90INS1_25CollectiveMainloopFwdSm90ILi2EN4cute5tupleIJNS5_1CILi1EEES8_S8_EEENS6_IJNS7_ILi192EEENS7_ILi128EEENS7_ILi64EEEEEELi64ENS_6half_tEfNS_4arch4Sm90ELb1ELb0ELb0ELb1ELb0ELb0ELb0ELb1ELb1ELb1ELb0ELb0EEENS1_21CollectiveEpilogueFwdINS6_IJSA_SC_SB_EEES9_SE_SG_Li384ELb1ELb1ELb0ELb0EEENS1_36VarlenDynamicPersistentTileSchedulerILi192ELi128ELi384ELi128ELb0ELb1ELb1ELb1ELb1ELb1EEEEEEEEEvNT_6ParamsE,"a",@progbits
	.sectionflags	@""
	.align	4
.nv.constant0._ZN7cutlass13device_kernelIN5flash11enable_sm90INS1_16FlashAttnFwdSm90INS1_25CollectiveMainloopFwdSm90ILi2EN4cute5tupleIJNS5_1CILi1EEES8_S8_EEENS6_IJNS7_ILi192EEENS7_ILi128EEENS7_ILi64EEEEEELi64ENS_6half_tEfNS_4arch4Sm90ELb1ELb0ELb0ELb1ELb0ELb0ELb0ELb1ELb1ELb1ELb0ELb0EEENS1_21CollectiveEpilogueFwdINS6_IJSA_SC_SB_EEES9_SE_SG_Li384ELb1ELb1ELb0ELb0EEENS1_36VarlenDynamicPersistentTileSchedulerILi192ELi128ELi384ELi128ELb0ELb1ELb1ELb1ELb1ELb1EEEEEEEEEvNT_6ParamsE:
	.zero		3584


//--------------------- .nv.constant0._ZN7cutlass13device_kernelIN5flash11enable_sm90INS1_16FlashAttnFwdSm90INS1_25CollectiveMainloopFwdSm90ILi2EN4cute5tupleIJNS5_1CILi1EEES8_S8_EEENS6_IJNS7_ILi192EEENS7_ILi128EEENS7_ILi64EEEEEELi64ENS_6half_tEfNS_4arch4Sm90ELb1ELb0ELb0ELb1ELb0ELb1ELb0ELb1ELb1ELb1ELb0ELb0EEENS1_21CollectiveEpilogueFwdINS6_IJSA_SC_SB_EEES9_SE_SG_Li384ELb1ELb1ELb0ELb0EEENS1_36VarlenDynamicPersistentTileSchedulerILi192ELi128ELi384ELi128ELb0ELb1ELb1ELb1ELb1ELb1EEEEEEEEEvNT_6ParamsE --------------------------
	.section	.nv.constant0._ZN7cutlass13device_kernelIN5flash11enable_sm90INS1_16FlashAttnFwdSm90INS1_25CollectiveMainloopFwdSm90ILi2EN4cute5tupleIJNS5_1CILi1EEES8_S8_EEENS6_IJNS7_ILi192EEENS7_ILi128EEENS7_ILi64EEEEEELi64ENS_6half_tEfNS_4arch4Sm90ELb1ELb0ELb0ELb1ELb0ELb1ELb0ELb1ELb1ELb1ELb0ELb0EEENS1_21CollectiveEpilogueFwdINS6_IJSA_SC_SB_EEES9_SE_SG_Li384ELb1ELb1ELb0ELb0EEENS1_36VarlenDynamicPersistentTileSchedulerILi192ELi128ELi384ELi128ELb0ELb1ELb1ELb1ELb1ELb1EEEEEEEEEvNT_6ParamsE,"a",@progbits
	.sectionflags	@""
	.align	4
.nv.constant0._ZN7cutlass13device_kernelIN5flash11enable_sm90INS1_16FlashAttnFwdSm90INS1_25CollectiveMainloopFwdSm90ILi2EN4cute5tupleIJNS5_1CILi1EEES8_S8_EEENS6_IJNS7_ILi192EEENS7_ILi128EEENS7_ILi64EEEEEELi64ENS_6half_tEfNS_4arch4Sm90ELb1ELb0ELb0ELb1ELb0ELb1ELb0ELb1ELb1ELb1ELb0ELb0EEENS1_21CollectiveEpilogueFwdINS6_IJSA_SC_SB_EEES9_SE_SG_Li384ELb1ELb1ELb0ELb0EEENS1_36VarlenDynamicPersistentTileSchedulerILi192ELi128ELi384ELi128ELb0ELb1ELb1ELb1ELb1ELb1EEEEEEEEEvNT_6ParamsE:
	.zero		3584


//--------------------- SYMBOLS --------------------------

	.type		.nv.reservedSmem.offset0,@object
	.size		.nv.reservedSmem.offset0,0x4
